# CuTe-DSL kernel — source=cudnn_frontend_dsl family=gemm_swiglu_bs
# config = {"ab_dtype": "Float4E2M1FN", "sf_vec": 32, "vector_f32": true, "mma_mn": [256, 128], "cluster_mn": [2, 1]}


// ===== COMPILED SASS (sm_100a) =====

	.target	sm_100a

	.elftype	@"ET_EXEC"


//--------------------- .note.nv.tkinfo           --------------------------
	.section	.note.nv.tkinfo,"",@"SHT_NOTE"
	.sectionflags	@"SHF_NOTE_NV_TKINFO"
	.tkinfo
        /*0018*/ 	.word	0x00000081
        /*0030*/ 	.string	""
        /*0030*/ 	.string	"ptxas"
        /*0030*/ 	.string	"Cuda compilation tools, release 12.9, V12.9.83"
        /*0030*/ 	.string	"Build system must define TOOLS_VERSION_EXTENDED"
        /*0030*/ 	.string	"-O 3 -arch sm_100a "



//--------------------- .note.nv.cuver            --------------------------
	.section	.note.nv.cuver,"",@"SHT_NOTE"
	.sectionflags	@"SHF_NOTE_NV_CUVER"
        /*0018*/ 	.short	0x0001
        /*001a*/ 	.short	0x0064
        /*001c*/ 	.short	0x0001
        /*001e*/ 	.short	0x0000
        /*0020*/ 	.short	0x0001
        /*0022*/ 	.short	0x0000


//--------------------- .nv.info                  --------------------------
	.section	.nv.info,"",@"SHT_CUDA_INFO"
	.align	4


	//----- nvinfo : EIATTR_REGCOUNT
	.align		4
        /*0000*/ 	.byte	0x04, 0x2f
        /*0002*/ 	.short	(.L_6 - .L_5)
	.align		4
.L_5:
        /*0004*/ 	.word	index@(kernel_cutlass_kernel_cudnngemm_swigludense_blockscaled_gemm_persistent_swiglu_interleaved_quantSm100BlockScaledPersistentDenseGemmKernel_object_at__TiledMMA_ThrLayoutVMNK21111000_Permuta_0)
        /*0008*/ 	.word	0x00000065


	//----- nvinfo : EIATTR_FRAME_SIZE
	.align		4
.L_6:
        /*000c*/ 	.byte	0x04, 0x11
        /*000e*/ 	.short	(.L_8 - .L_7)
	.align		4
.L_7:
        /*0010*/ 	.word	index@($__internal_2_$__cuda_sm10x_tcgen05_guardrail_trap_unallocated_columns_being_dealloced)
        /*0014*/ 	.word	0x00000000


	//----- nvinfo : EIATTR_FRAME_SIZE
	.align		4
.L_8:
        /*0018*/ 	.byte	0x04, 0x11
        /*001a*/ 	.short	(.L_10 - .L_9)
	.align		4
.L_9:
        /*001c*/ 	.word	index@($__internal_1_$__cuda_sm10x_tcgen05_guardrail_trap_phase_invalid_during_alloc)
        /*0020*/ 	.word	0x00000000


	//----- nvinfo : EIATTR_FRAME_SIZE
	.align		4
.L_10:
        /*0024*/ 	.byte	0x04, 0x11
        /*0026*/ 	.short	(.L_12 - .L_11)
	.align		4
.L_11:
        /*0028*/ 	.word	index@($__internal_0_$__cuda_sm10x_tcgen05_guardrail_trap_col_being_dealloced_not_returned_by_alloc)
        /*002c*/ 	.word	0x00000000


	//----- nvinfo : EIATTR_FRAME_SIZE
	.align		4
.L_12:
        /*0030*/ 	.byte	0x04, 0x11
        /*0032*/ 	.short	(.L_14 - .L_13)
	.align		4
.L_13:
        /*0034*/ 	.word	index@(kernel_cutlass_kernel_cudnngemm_swigludense_blockscaled_gemm_persistent_swiglu_interleaved_quantSm100BlockScaledPersistentDenseGemmKernel_object_at__TiledMMA_ThrLayoutVMNK21111000_Permuta_0)
        /*0038*/ 	.word	0x00000000


	//----- nvinfo : EIATTR_MIN_STACK_SIZE
	.align		4
.L_14:
        /*003c*/ 	.byte	0x04, 0x12
        /*003e*/ 	.short	(.L_16 - .L_15)
	.align		4
.L_15:
        /*0040*/ 	.word	index@(kernel_cutlass_kernel_cudnngemm_swigludense_blockscaled_gemm_persistent_swiglu_interleaved_quantSm100BlockScaledPersistentDenseGemmKernel_object_at__TiledMMA_ThrLayoutVMNK21111000_Permuta_0)
        /*0044*/ 	.word	0x00000000
.L_16:


//--------------------- .nv.info.kernel_cutlass_kernel_cudnngemm_swigludense_blockscaled_gemm_persistent_swiglu_interleaved_quantSm100BlockScaledPersistentDenseGemmKernel_object_at__TiledMMA_ThrLayoutVMNK21111000_Permuta_0 --------------------------
	.section	.nv.info.kernel_cutlass_kernel_cudnngemm_swigludense_blockscaled_gemm_persistent_swiglu_interleaved_quantSm100BlockScaledPersistentDenseGemmKernel_object_at__TiledMMA_ThrLayoutVMNK21111000_Permuta_0,"",@"SHT_CUDA_INFO"
	.sectionflags	@""
	.align	4


	//----- nvinfo : EIATTR_CUDA_API_VERSION
	.align		4
        /*0000*/ 	.byte	0x04, 0x37
        /*0002*/ 	.short	(.L_18 - .L_17)
.L_17:
        /*0004*/ 	.word	0x00000081


	//----- nvinfo : EIATTR_KPARAM_INFO
	.align		4
.L_18:
        /*0008*/ 	.byte	0x04, 0x17
        /*000a*/ 	.short	(.L_20 - .L_19)
.L_19:
        /*000c*/ 	.word	0x00000000
        /*0010*/ 	.short	0x000b
        /*0012*/ 	.short	0x0364
        /*0014*/ 	.byte	0x00, 0xf0, 0x11, 0x00


	//----- nvinfo : EIATTR_KPARAM_INFO
	.align		4
.L_20:
        /*0018*/ 	.byte	0x04, 0x17
        /*001a*/ 	.short	(.L_22 - .L_21)
.L_21:
        /*001c*/ 	.word	0x00000000
        /*0020*/ 	.short	0x000a
        /*0022*/ 	.short	0x0358
        /*0024*/ 	.byte	0x00, 0xf0, 0x31, 0x00


	//----- nvinfo : EIATTR_KPARAM_INFO
	.align		4
.L_22:
        /*0028*/ 	.byte	0x04, 0x17
        /*002a*/ 	.short	(.L_24 - .L_23)
.L_23:
        /*002c*/ 	.word	0x00000000
        /*0030*/ 	.short	0x0009
        /*0032*/ 	.short	0x034c
        /*0034*/ 	.byte	0x00, 0xf0, 0x31, 0x00


	//----- nvinfo : EIATTR_KPARAM_INFO
	.align		4
.L_24:
        /*0038*/ 	.byte	0x04, 0x17
        /*003a*/ 	.short	(.L_26 - .L_25)
.L_25:
        /*003c*/ 	.word	0x00000000
        /*0040*/ 	.short	0x0008
        /*0042*/ 	.short	0x0340
        /*0044*/ 	.byte	0x00, 0xf0, 0x31, 0x00


	//----- nvinfo : EIATTR_KPARAM_INFO
	.align		4
.L_26:
        /*0048*/ 	.byte	0x04, 0x17
        /*004a*/ 	.short	(.L_28 - .L_27)
.L_27:
        /*004c*/ 	.word	0x00000000
        /*0050*/ 	.short	0x0007
        /*0052*/ 	.short	0x02c0
        /*0054*/ 	.byte	0x00, 0xf0, 0x01, 0x02


	//----- nvinfo : EIATTR_KPARAM_INFO
	.align		4
.L_28:
        /*0058*/ 	.byte	0x04, 0x17
        /*005a*/ 	.short	(.L_30 - .L_29)
.L_29:
        /*005c*/ 	.word	0x00000000
        /*0060*/ 	.short	0x0006
        /*0062*/ 	.short	0x0240
        /*0064*/ 	.byte	0x00, 0xf0, 0x01, 0x02


	//----- nvinfo : EIATTR_KPARAM_INFO
	.align		4
.L_30:
        /*0068*/ 	.byte	0x04, 0x17
        /*006a*/ 	.short	(.L_32 - .L_31)
.L_31:
        /*006c*/ 	.word	0x00000000
        /*0070*/ 	.short	0x0005
        /*0072*/ 	.short	0x01c0
        /*0074*/ 	.byte	0x00, 0xf0, 0x01, 0x02


	//----- nvinfo : EIATTR_KPARAM_INFO
	.align		4
.L_32:
        /*0078*/ 	.byte	0x04, 0x17
        /*007a*/ 	.short	(.L_34 - .L_33)
.L_33:
        /*007c*/ 	.word	0x00000000
        /*0080*/ 	.short	0x0004
        /*0082*/ 	.short	0x0140
        /*0084*/ 	.byte	0x00, 0xf0, 0x01, 0x02


	//----- nvinfo : EIATTR_KPARAM_INFO
	.align		4
.L_34:
        /*0088*/ 	.byte	0x04, 0x17
        /*008a*/ 	.short	(.L_36 - .L_35)
.L_35:
        /*008c*/ 	.word	0x00000000
        /*0090*/ 	.short	0x0003
        /*0092*/ 	.short	0x00c0
        /*0094*/ 	.byte	0x00, 0xf0, 0x01, 0x02


	//----- nvinfo : EIATTR_KPARAM_INFO
	.align		4
.L_36:
        /*0098*/ 	.byte	0x04, 0x17
        /*009a*/ 	.short	(.L_38 - .L_37)
.L_37:
        /*009c*/ 	.word	0x00000000
        /*00a0*/ 	.short	0x0002
        /*00a2*/ 	.short	0x0040
        /*00a4*/ 	.byte	0x00, 0xf0, 0x01, 0x02


	//----- nvinfo : EIATTR_KPARAM_INFO
	.align		4
.L_38:
        /*00a8*/ 	.byte	0x04, 0x17
        /*00aa*/ 	.short	(.L_40 - .L_39)
.L_39:
        /*00ac*/ 	.word	0x00000000
        /*00b0*/ 	.short	0x0001
        /*00b2*/ 	.short	0x000c
        /*00b4*/ 	.byte	0x00, 0xf0, 0x31, 0x00


	//----- nvinfo : EIATTR_KPARAM_INFO
	.align		4
.L_40:
        /*00b8*/ 	.byte	0x04, 0x17
        /*00ba*/ 	.short	(.L_42 - .L_41)
.L_41:
        /*00bc*/ 	.word	0x00000000
        /*00c0*/ 	.short	0x0000
        /*00c2*/ 	.short	0x0000
        /*00c4*/ 	.byte	0x00, 0xf0, 0x31, 0x00


	//----- nvinfo : EIATTR_AT_ENTRY_FRAGMENTS
	.align		4
.L_42:
        /*00c8*/ 	.byte	0x04, 0x4f
        /*00ca*/ 	.short	(.L_44 - .L_43)


	//   ....[0]....
.L_43:
        /*00cc*/ 	.word	0x00000004


	//   ....[1]....
        /*00d0*/ 	.word	0x00000005


	//----- nvinfo : EIATTR_RESERVED_SMEM_USED
	.align		4
.L_44:
        /*00d4*/ 	.byte	0x01, 0x41
	.zero		2


	//----- nvinfo : EIATTR_SPARSE_MMA_MASK
	.align		4
        /*00d8*/ 	.byte	0x03, 0x50
        /*00da*/ 	.short	0x0000


	//----- nvinfo : EIATTR_TCGEN05_2CTA_USED
	.align		4
        /*00dc*/ 	.byte	0x01, 0x52
	.zero		2


	//----- nvinfo : EIATTR_MAXREG_COUNT
	.align		4
        /*00e0*/ 	.byte	0x03, 0x1b
        /*00e2*/ 	.short	0x00ff


	//----- nvinfo : EIATTR_NUM_BARRIERS
	.align		4
        /*00e4*/ 	.byte	0x02, 0x4c
        /*00e6*/ 	.byte	0x03
	.zero		1


	//----- nvinfo : EIATTR_INT_WARP_WIDE_INSTR_OFFSETS
	.align		4
        /*00e8*/ 	.byte	0x04, 0x31
        /*00ea*/ 	.short	(.L_46 - .L_45)


	//   ....[0]....
.L_45:
        /*00ec*/ 	.word	0x00004890


	//   ....[1]....
        /*00f0*/ 	.word	0x000048c0


	//----- nvinfo : EIATTR_COOP_GROUP_MASK_REGIDS
	.align		4
.L_46:
        /*00f4*/ 	.byte	0x04, 0x29
        /*00f6*/ 	.short	(.L_48 - .L_47)


	//   ....[0]....
.L_47:
        /*00f8*/ 	.word	0xffffffff


	//   ....[1]....
        /*00fc*/ 	.word	0xffffffff


	//   ....[2]....
        /*0100*/ 	.word	0xffffffff


	//   ....[3]....
        /*0104*/ 	.word	0xffffffff


	//   ....[4]....
        /*0108*/ 	.word	0xffffffff


	//----- nvinfo : EIATTR_COOP_GROUP_INSTR_OFFSETS
	.align		4
.L_48:
        /*010c*/ 	.byte	0x04, 0x28
        /*010e*/ 	.short	(.L_50 - .L_49)


	//   ....[0]....
.L_49:
        /*0110*/ 	.word	0x00000580


	//   ....[1]....
        /*0114*/ 	.word	0x00002070


	//   ....[2]....
        /*0118*/ 	.word	0x00002680


	//   ....[3]....
        /*011c*/ 	.word	0x00004710


	//   ....[4]....
        /*0120*/ 	.word	0x00004970


	//----- nvinfo : EIATTR_VRC_CTA_INIT_COUNT
	.align		4
.L_50:
        /*0124*/ 	.byte	0x02, 0x4a
        /*0126*/ 	.byte	0x80
	.zero		1


	//----- nvinfo : EIATTR_MBARRIER_INSTR_OFFSETS
	.align		4
        /*0128*/ 	.byte	0x04, 0x39
        /*012a*/ 	.short	(.L_52 - .L_51)


	//   ....[0]....
.L_51:
        /*012c*/ 	.word	0x00000390
        /*0130*/ 	.word	0x000000ff
        /*0134*/ 	.word	0x00000000
        /*0138*/ 	.short	0x0100
        /*013a*/ 	.byte	0x07
	.zero		1


	//   ....[1]....
        /*013c*/ 	.word	0x000003a0
        /*0140*/ 	.word	0x000000ff
        /*0144*/ 	.word	0x00000008
        /*0148*/ 	.short	0x0100
        /*014a*/ 	.byte	0x07
	.zero		1


	//   ....[2]....
        /*014c*/ 	.word	0x000003b0
        /*0150*/ 	.word	0x000000ff
        /*0154*/ 	.word	0x00000010
        /*0158*/ 	.short	0x0100
        /*015a*/ 	.byte	0x07
	.zero		1


	//   ....[3]....
        /*015c*/ 	.word	0x000003c0
        /*0160*/ 	.word	0x000000ff
        /*0164*/ 	.word	0x00000018
        /*0168*/ 	.short	0x0100
        /*016a*/ 	.byte	0x07
	.zero		1


	//   ....[4]....
        /*016c*/ 	.word	0x000003d0
        /*0170*/ 	.word	0x000000ff
        /*0174*/ 	.word	0x00000020
        /*0178*/ 	.short	0x0100
        /*017a*/ 	.byte	0x07
	.zero		1


	//   ....[5]....
        /*017c*/ 	.word	0x000003e0
        /*0180*/ 	.word	0x000000ff
        /*0184*/ 	.word	0x00000028
        /*0188*/ 	.short	0x0100
        /*018a*/ 	.byte	0x07
	.zero		1


	//   ....[6]....
        /*018c*/ 	.word	0x000003f0
        /*0190*/ 	.word	0x000000ff
        /*0194*/ 	.word	0x00000030
        /*0198*/ 	.short	0x0100
        /*019a*/ 	.byte	0x07
	.zero		1


	//   ....[7]....
        /*019c*/ 	.word	0x00000400
        /*01a0*/ 	.word	0x000000ff
        /*01a4*/ 	.word	0x00000038
        /*01a8*/ 	.short	0x0100
        /*01aa*/ 	.byte	0x07
	.zero		1


	//   ....[8]....
        /*01ac*/ 	.word	0x00000410
        /*01b0*/ 	.word	0x000000ff
        /*01b4*/ 	.word	0x00000040
        /*01b8*/ 	.short	0x0100
        /*01ba*/ 	.byte	0x07
	.zero		1


	//   ....[9]....
        /*01bc*/ 	.word	0x00000420
        /*01c0*/ 	.word	0x000000ff
        /*01c4*/ 	.word	0x00000048
        /*01c8*/ 	.short	0x0100
        /*01ca*/ 	.byte	0x07
	.zero		1


	//   ....[10]....
        /*01cc*/ 	.word	0x00000430
        /*01d0*/ 	.word	0x000000ff
        /*01d4*/ 	.word	0x00000050
        /*01d8*/ 	.short	0x0100
        /*01da*/ 	.byte	0x06
	.zero		1


	//   ....[11]....
        /*01dc*/ 	.word	0x00000440
        /*01e0*/ 	.word	0x000000ff
        /*01e4*/ 	.word	0x00000058
        /*01e8*/ 	.short	0x0100
        /*01ea*/ 	.byte	0x06
	.zero		1


	//   ....[12]....
        /*01ec*/ 	.word	0x00000450
        /*01f0*/ 	.word	0x000000ff
        /*01f4*/ 	.word	0x00000060
        /*01f8*/ 	.short	0x0100
        /*01fa*/ 	.byte	0x06
	.zero		1


	//   ....[13]....
        /*01fc*/ 	.word	0x00000460
        /*0200*/ 	.word	0x000000ff
        /*0204*/ 	.word	0x00000068
        /*0208*/ 	.short	0x0100
        /*020a*/ 	.byte	0x06
	.zero		1


	//   ....[14]....
        /*020c*/ 	.word	0x00000510
        /*0210*/ 	.word	0x000000ff
        /*0214*/ 	.word	0x00000070
        /*0218*/ 	.short	0x0100
        /*021a*/ 	.byte	0x05
	.zero		1


	//   ....[15]....
        /*021c*/ 	.word	0x000009a0
        /*0220*/ 	.word	0x000000ff
        /*0224*/ 	.word	0x00000028
        /*0228*/ 	.short	0x010a
        /*022a*/ 	.byte	0x06
	.zero		1


	//   ....[16]....
        /*022c*/ 	.word	0x00000b50
        /*0230*/ 	.word	0x000000ff
        /*0234*/ 	.word	0x00000028
        /*0238*/ 	.short	0x010a
        /*023a*/ 	.byte	0x19
	.zero		1


	//   ....[17]....
        /*023c*/ 	.word	0x00000df0
        /*0240*/ 	.word	0x000000ff
        /*0244*/ 	.word	0x00000028
        /*0248*/ 	.short	0x010a
        /*024a*/ 	.byte	0x24
	.zero		1


	//   ....[18]....
        /*024c*/ 	.word	0x00001140
        /*0250*/ 	.word	0x000000ff
        /*0254*/ 	.word	0x00000028
        /*0258*/ 	.short	0x010a
        /*025a*/ 	.byte	0x04
	.zero		1


	//   ....[19]....
        /*025c*/ 	.word	0x00001770
        /*0260*/ 	.word	0x000000ff
        /*0264*/ 	.word	0x00000000
        /*0268*/ 	.short	0x010a
        /*026a*/ 	.byte	0x1a
	.zero		1


	//   ....[20]....
        /*026c*/ 	.word	0x00001780
        /*0270*/ 	.word	0x000000ff
        /*0274*/ 	.word	0x00000060
        /*0278*/ 	.short	0x010a
        /*027a*/ 	.byte	0x11
	.zero		1


	//   ....[21]....
        /*027c*/ 	.word	0x00001990
        /*0280*/ 	.word	0x000000ff
        /*0284*/ 	.word	0x00000000
        /*0288*/ 	.short	0x010a
        /*028a*/ 	.byte	0x10
	.zero		1


	//   ....[22]....
        /*028c*/ 	.word	0x00001b40
        /*0290*/ 	.word	0x000000ff
        /*0294*/ 	.word	0x00000000
        /*0298*/ 	.short	0x010a
        /*029a*/ 	.byte	0x1a
	.zero		1


	//   ....[23]....
        /*029c*/ 	.word	0x00001d00
        /*02a0*/ 	.word	0x00000005
        /*02a4*/ 	.word	0x00000060
        /*02a8*/ 	.short	0x010a
        /*02aa*/ 	.byte	0xff
	.zero		1


	//   ....[24]....
        /*02ac*/ 	.word	0x00001d40
        /*02b0*/ 	.word	0x00000005
        /*02b4*/ 	.word	0x00000060
        /*02b8*/ 	.short	0x010a
        /*02ba*/ 	.byte	0xff
	.zero		1


	//   ....[25]....
        /*02bc*/ 	.word	0x00001e30
        /*02c0*/ 	.word	0x000000ff
        /*02c4*/ 	.word	0x00000070
        /*02c8*/ 	.short	0x0100
        /*02ca*/ 	.byte	0x05
	.zero		1


	//   ....[26]....
        /*02cc*/ 	.word	0x00001f30
        /*02d0*/ 	.word	0x000000ff
        /*02d4*/ 	.word	0x00000070
        /*02d8*/ 	.short	0x0100
        /*02da*/ 	.byte	0x05
	.zero		1


	//   ....[27]....
        /*02dc*/ 	.word	0x00002020
        /*02e0*/ 	.word	0x000000ff
        /*02e4*/ 	.word	0x00000070
        /*02e8*/ 	.short	0x0100
        /*02ea*/ 	.byte	0x05
	.zero		1


	//   ....[28]....
        /*02ec*/ 	.word	0x000022f0
        /*02f0*/ 	.word	0x00000000
        /*02f4*/ 	.word	0x00000000
        /*02f8*/ 	.short	0x010a
        /*02fa*/ 	.byte	0xff
	.zero		1


	//   ....[29]....
        /*02fc*/ 	.word	0x00002310
        /*0300*/ 	.word	0x00000000
        /*0304*/ 	.word	0x00000000
        /*0308*/ 	.short	0x010a
        /*030a*/ 	.byte	0xff
	.zero		1


	//   ....[30]....
        /*030c*/ 	.word	0x000024f0
        /*0310*/ 	.word	0x00000008
        /*0314*/ 	.word	0x00000000
        /*0318*/ 	.short	0x010a
        /*031a*/ 	.byte	0xff
	.zero		1


	//   ....[31]....
        /*031c*/ 	.word	0x00002510
        /*0320*/ 	.word	0x00000008
        /*0324*/ 	.word	0x00000000
        /*0328*/ 	.short	0x010a
        /*032a*/ 	.byte	0xff
	.zero		1


	//   ....[32]....
        /*032c*/ 	.word	0x00002600
        /*0330*/ 	.word	0x00000008
        /*0334*/ 	.word	0x00000000
        /*0338*/ 	.short	0x0101
        /*033a*/ 	.byte	0xff
	.zero		1


	//   ....[33]....
        /*033c*/ 	.word	0x00002d50
        /*0340*/ 	.word	0x000000ff
        /*0344*/ 	.word	0x00000050
        /*0348*/ 	.short	0x010a
        /*034a*/ 	.byte	0x09
	.zero		1


	//   ....[34]....
        /*034c*/ 	.word	0x000043f0
        /*0350*/ 	.word	0x000000ff
        /*0354*/ 	.word	0x00000000
        /*0358*/ 	.short	0x0101
        /*035a*/ 	.byte	0x09
	.zero		1


	//   ....[35]....
        /*035c*/ 	.word	0x000046e0
        /*0360*/ 	.word	0x00000005
        /*0364*/ 	.word	0x00000000
        /*0368*/ 	.short	0x0101
        /*036a*/ 	.byte	0xff
	.zero		1


	//   ....[36]....
        /*036c*/ 	.word	0x000046f0
        /*0370*/ 	.word	0x00000002
        /*0374*/ 	.word	0x00000070
        /*0378*/ 	.short	0x010a
        /*037a*/ 	.byte	0xff
	.zero		1


	//   ....[37]....
        /*037c*/ 	.word	0x00004a50
        /*0380*/ 	.word	0x000000ff
        /*0384*/ 	.word	0x00000070
        /*0388*/ 	.short	0x0100
        /*038a*/ 	.byte	0x05
	.zero		1


	//   ....[38]....
        /*038c*/ 	.word	0x00004ac0
        /*0390*/ 	.word	0x00000000
        /*0394*/ 	.word	0x00000028
        /*0398*/ 	.short	0x010a
        /*039a*/ 	.byte	0xff
	.zero		1


	//   ....[39]....
        /*039c*/ 	.word	0x00004b40
        /*03a0*/ 	.word	0x00000000
        /*03a4*/ 	.word	0x00000028
        /*03a8*/ 	.short	0x010a
        /*03aa*/ 	.byte	0xff
	.zero		1


	//   ....[40]....
        /*03ac*/ 	.word	0x00004bb0
        /*03b0*/ 	.word	0x00000000
        /*03b4*/ 	.word	0x00000060
        /*03b8*/ 	.short	0x010a
        /*03ba*/ 	.byte	0xff
	.zero		1


	//   ....[41]....
        /*03bc*/ 	.word	0x00004c30
        /*03c0*/ 	.word	0x00000000
        /*03c4*/ 	.word	0x00000000
        /*03c8*/ 	.short	0x010a
        /*03ca*/ 	.byte	0xff
	.zero		1


	//   ....[42]....
        /*03cc*/ 	.word	0x00004c90
        /*03d0*/ 	.word	0x00000000
        /*03d4*/ 	.word	0x00000000
        /*03d8*/ 	.short	0x010a
        /*03da*/ 	.byte	0xff
	.zero		1


	//   ....[43]....
        /*03dc*/ 	.word	0x00004cf0
        /*03e0*/ 	.word	0x00000008
        /*03e4*/ 	.word	0x00000000
        /*03e8*/ 	.short	0x010a
        /*03ea*/ 	.byte	0xff
	.zero		1


	//   ....[44]....
        /*03ec*/ 	.word	0x00004d60
        /*03f0*/ 	.word	0x00000002
        /*03f4*/ 	.word	0x00000050
        /*03f8*/ 	.short	0x010a
        /*03fa*/ 	.byte	0xff
	.zero		1


	//   ....[45]....
        /*03fc*/ 	.word	0x00004db0
        /*0400*/ 	.word	0x00000002
        /*0404*/ 	.word	0x00000070
        /*0408*/ 	.short	0x010a
        /*040a*/ 	.byte	0xff
	.zero		1


	//----- nvinfo : EIATTR_NUM_MBARRIERS
	.align		4
.L_52:
        /*040c*/ 	.byte	0x03, 0x38
        /*040e*/ 	.short	0x0013


	//----- nvinfo : EIATTR_EXIT_INSTR_OFFSETS
	.align		4
        /*0410*/ 	.byte	0x04, 0x1c
        /*0412*/ 	.short	(.L_54 - .L_53)


	//   ....[0]....
.L_53:
        /*0414*/ 	.word	0x00004a80


	//----- nvinfo : EIATTR_REQNTID
	.align		4
.L_54:
        /*0418*/ 	.byte	0x04, 0x10
        /*041a*/ 	.short	(.L_56 - .L_55)
.L_55:
        /*041c*/ 	.word	0x000000c0
        /*0420*/ 	.word	0x00000001
        /*0424*/ 	.word	0x00000001


	//----- nvinfo : EIATTR_CRS_STACK_SIZE
	.align		4
.L_56:
        /*0428*/ 	.byte	0x04, 0x1e
        /*042a*/ 	.short	(.L_58 - .L_57)
.L_57:
        /*042c*/ 	.word	0x00000000


	//----- nvinfo : EIATTR_CBANK_PARAM_SIZE
	.align		4
.L_58:
        /*0430*/ 	.byte	0x03, 0x19
        /*0432*/ 	.short	0x0368


	//----- nvinfo : EIATTR_PARAM_CBANK
	.align		4
        /*0434*/ 	.byte	0x04, 0x0a
        /*0436*/ 	.short	(.L_60 - .L_59)
	.align		4
.L_59:
        /*0438*/ 	.word	index@(.nv.constant0.kernel_cutlass_kernel_cudnngemm_swigludense_blockscaled_gemm_persistent_swiglu_interleaved_quantSm100BlockScaledPersistentDenseGemmKernel_object_at__TiledMMA_ThrLayoutVMNK21111000_Permuta_0)
        /*043c*/ 	.short	0x0380
        /*043e*/ 	.short	0x0368


	//----- nvinfo : EIATTR_SW_WAR
	.align		4
.L_60:
        /*0440*/ 	.byte	0x04, 0x36
        /*0442*/ 	.short	(.L_62 - .L_61)
.L_61:
        /*0444*/ 	.word	0x00000008
.L_62:


//--------------------- .nv.compat                --------------------------
	.section	.nv.compat,"",@"SHT_CUDA_COMPAT_INFO"
	.align	4
        /*0000*/ 	.byte	0x02, 0x02, 0x02, 0x00, 0x02, 0x05, 0x05, 0x00, 0x02, 0x03, 0x01, 0x00, 0x02, 0x06, 0x01, 0x00


//--------------------- .nv.callgraph             --------------------------
	.section	.nv.callgraph,"",@"SHT_CUDA_CALLGRAPH"
	.align	4
	.sectionentsize	8
	.align		4
        /*0000*/ 	.word	0x00000000
	.align		4
        /*0004*/ 	.word	0xffffffff
	.align		4
        /*0008*/ 	.word	0x00000000
	.align		4
        /*000c*/ 	.word	0xfffffffe
	.align		4
        /*0010*/ 	.word	0x00000000
	.align		4
        /*0014*/ 	.word	0xfffffffd
	.align		4
        /*0018*/ 	.word	0x00000000
	.align		4
        /*001c*/ 	.word	0xfffffffc


//--------------------- .text.kernel_cutlass_kernel_cudnngemm_swigludense_blockscaled_gemm_persistent_swiglu_interleaved_quantSm100BlockScaledPersistentDenseGemmKernel_object_at__TiledMMA_ThrLayoutVMNK21111000_Permuta_0 --------------------------
	.section	.text.kernel_cutlass_kernel_cudnngemm_swigludense_blockscaled_gemm_persistent_swiglu_interleaved_quantSm100BlockScaledPersistentDenseGemmKernel_object_at__TiledMMA_ThrLayoutVMNK21111000_Permuta_0,"ax",@progbits
	.align	128
        .global         kernel_cutlass_kernel_cudnngemm_swigludense_blockscaled_gemm_persistent_swiglu_interleaved_quantSm100BlockScaledPersistentDenseGemmKernel_object_at__TiledMMA_ThrLayoutVMNK21111000_Permuta_0
        .type           kernel_cutlass_kernel_cudnngemm_swigludense_blockscaled_gemm_persistent_swiglu_interleaved_quantSm100BlockScaledPersistentDenseGemmKernel_object_at__TiledMMA_ThrLayoutVMNK21111000_Permuta_0,@function
        .size           kernel_cutlass_kernel_cudnngemm_swigludense_blockscaled_gemm_persistent_swiglu_interleaved_quantSm100BlockScaledPersistentDenseGemmKernel_object_at__TiledMMA_ThrLayoutVMNK21111000_Permuta_0,(.L_x_67 - kernel_cutlass_kernel_cudnngemm_swigludense_blockscaled_gemm_persistent_swiglu_interleaved_quantSm100BlockScaledPersistentDenseGemmKernel_object_at__TiledMMA_ThrLayoutVMNK21111000_Permuta_0)
        .other          kernel_cutlass_kernel_cudnngemm_swigludense_blockscaled_gemm_persistent_swiglu_interleaved_quantSm100BlockScaledPersistentDenseGemmKernel_object_at__TiledMMA_ThrLayoutVMNK21111000_Permuta_0,@"STO_CUDA_ENTRY STV_DEFAULT"
kernel_cutlass_kernel_cudnngemm_swigludense_blockscaled_gemm_persistent_swiglu_interleaved_quantSm100BlockScaledPersistentDenseGemmKernel_object_at__TiledMMA_ThrLayoutVMNK21111000_Permuta_0:
.text.kernel_cutlass_kernel_cudnngemm_swigludense_blockscaled_gemm_persistent_swiglu_interleaved_quantSm100BlockScaledPersistentDenseGemmKernel_object_at__TiledMMA_ThrLayoutVMNK21111000_Permuta_0:
[----:B------:R-:W1:Y:S01]  /*0000*/  LDC R1, c[0x0][0x37c] ;  /* 0x0000df00ff017b82 */ /* 0x000e620000000800 */
[----:B------:R-:W2:Y:S07]  /*0010*/  S2R R4, SR_TID.X ;  /* 0x0000000000047919 */ /* 0x000eae0000002100 */
[----:B------:R-:W3:Y:S01]  /*0020*/  S2UR UR12, SR_CgaCtaId ;  /* 0x00000000000c79c3 */ /* 0x000ee20000008800 */
[----:B------:R-:W4:Y:S01]  /*0030*/  LDCU.U8 UR6, c[0x0][0x382] ;  /* 0x00007040ff0677ac */ /* 0x000f220008000000 */
[----:B------:R-:W5:Y:S06]  /*0040*/  LDCU.U8 UR5, c[0x0][0x381] ;  /* 0x00007020ff0577ac */ /* 0x000f6c0008000000 */
[----:B------:R-:W2:Y:S01]  /*0050*/  S2UR UR32, SR_CTAID.X ;  /* 0x00000000002079c3 */ /* 0x000ea20000002500 */
[----:B------:R-:W2:Y:S01]  /*0060*/  LDCU UR4, c[0x0][0x36c] ;  /* 0x00006d80ff0477ac */ /* 0x000ea20008000800 */
[----:B----4-:R-:W-:-:S02]  /*0070*/  ULOP3.LUT UR6, UR6, 0x1, URZ, 0xc0, !UPT ;  /* 0x0000000106067892 */ /* 0x010fc4000f8ec0ff */
[----:B-----5:R-:W-:Y:S02]  /*0080*/  ULOP3.LUT UR5, UR5, 0x1, URZ, 0xc0, !UPT ;  /* 0x0000000105057892 */ /* 0x020fe4000f8ec0ff */
[----:B---3--:R-:W-:Y:S02]  /*0090*/  ULEA.HI UR31, UR12, UR12, URZ, 0x1 ;  /* 0x0000000c0c1f7291 */ /* 0x008fe4000f8f08ff */
[----:B--2---:R-:W-:Y:S02]  /*00a0*/  UISETP.EQ.U32.AND UP2, UPT, UR4, 0x1, UPT ;  /* 0x000000010400788c */ /* 0x004fe4000bf42070 */
[----:B------:R-:W-:Y:S01]  /*00b0*/  UISETP.NE.U32.AND UP6, UPT, UR6, 0x1, UPT ;  /* 0x000000010600788c */ /* 0x000fe2000bfc5070 */
[----:B------:R-:W-:Y:S01]  /*00c0*/  SHF.R.U32.HI R0, RZ, 0x5, R4 ;  /* 0x00000005ff007819 */ /* 0x000fe20000011604 */
[----:B------:R-:W-:Y:S02]  /*00d0*/  ULOP3.LUT UR32, UR32, 0x1, URZ, 0xc0, !UPT ;  /* 0x0000000120207892 */ /* 0x000fe4000f8ec0ff */
[----:B------:R-:W-:Y:S01]  /*00e0*/  UISETP.NE.U32.AND UP5, UPT, UR5, 0x1, UPT ;  /* 0x000000010500788c */ /* 0x000fe2000bfa5070 */
[----:B------:R-:W-:Y:S01]  /*00f0*/  R2UR UR33, R0 ;  /* 0x00000000002172ca */ /* 0x000fe200000e0000 */
[----:B------:R-:W-:-:S12]  /*0100*/  ULOP3.LUT UR30, UR31, 0xfffffffe, URZ, 0xc0, !UPT ;  /* 0xfffffffe1f1e7892 */ /* 0x000fd8000f8ec0ff */
[----:B------:R-:W-:Y:S02]  /*0110*/  UISETP.NE.AND UP4, UPT, UR33, 0x5, UPT ;  /* 0x000000052100788c */ /* 0x000fe4000bf85270 */
[----:B------:R-:W-:-:S07]  /*0120*/  UISETP.NE.AND UP3, UPT, UR33, URZ, UPT ;  /* 0x000000ff2100728c */ /* 0x000fce000bf65270 */
[----:B-1----:R-:W-:Y:S05]  /*0130*/  BRA.U UP4, `(.L_x_0) ;  /* 0x0000000104507547 */ /* 0x002fea000b800000 */
[----:B------:R-:W1:Y:S02]  /*0140*/  LDCU.64 UR4, c[0x0][0x348] ;  /* 0x00006900ff0477ac */ /* 0x000e640008000a00 */
[----:B-1----:R-:W-:Y:S02]  /*0150*/  UIADD3 UR16, UP1, UPT, UR4, 0x40, URZ ;  /* 0x0000004004107890 */ /* 0x002fe4000ff3e0ff */
[----:B------:R-:W-:Y:S02]  /*0160*/  UIADD3 UR14, UP0, UPT, UR4, 0xc0, URZ ;  /* 0x000000c0040e7890 */ /* 0x000fe4000ff1e0ff */
[----:B------:R-:W-:Y:S02]  /*0170*/  UIADD3.X UR17, UPT, UPT, URZ, UR5, URZ, UP1, !UPT ;  /* 0x00000005ff117290 */ /* 0x000fe40008ffe4ff */
[----:B------:R-:W-:Y:S02]  /*0180*/  UIADD3 UR10, UP1, UPT, UR4, 0x140, URZ ;  /* 0x00000140040a7890 */ /* 0x000fe4000ff3e0ff */
[----:B------:R-:W-:-:S02]  /*0190*/  UIADD3.X UR15, UPT, UPT, URZ, UR5, URZ, UP0, !UPT ;  /* 0x00000005ff0f7290 */ /* 0x000fc400087fe4ff */
[----:B------:R-:W-:Y:S02]  /*01a0*/  UIADD3 UR8, UP0, UPT, UR4, 0x1c0, URZ ;  /* 0x000001c004087890 */ /* 0x000fe4000ff1e0ff */
[----:B------:R-:W-:Y:S01]  /*01b0*/  UIADD3.X UR11, UPT, UPT, URZ, UR5, URZ, UP1, !UPT ;  /* 0x00000005ff0b7290 */ /* 0x000fe20008ffe4ff */
[----:B------:R1:W-:Y:S01]  /*01c0*/  UTMACCTL.PF [UR16] ;  /* 0x00000000100079b9 */ /* 0x0003e20008040000 */
[----:B------:R-:W-:-:S03]  /*01d0*/  UIADD3 UR6, UP1, UPT, UR4, 0x240, URZ ;  /* 0x0000024004067890 */ /* 0x000fc6000ff3e0ff */
[----:B------:R1:W-:Y:S01]  /*01e0*/  UTMACCTL.PF [UR14] ;  /* 0x000000000e0079b9 */ /* 0x0003e20008040000 */
[----:B------:R-:W-:-:S03]  /*01f0*/  UIADD3.X UR9, UPT, UPT, URZ, UR5, URZ, UP0, !UPT ;  /* 0x00000005ff097290 */ /* 0x000fc600087fe4ff */
[----:B------:R1:W-:Y:S01]  /*0200*/  UTMACCTL.PF [UR10] ;  /* 0x000000000a0079b9 */ /* 0x0003e20008040000 */
[----:B------:R-:W-:Y:S02]  /*0210*/  UIADD3 UR4, UP0, UPT, UR4, 0x2c0, URZ ;  /* 0x000002c004047890 */ /* 0x000fe4000ff1e0ff */
[----:B------:R-:W-:-:S03]  /*0220*/  UIADD3.X UR7, UPT, UPT, URZ, UR5, URZ, UP1, !UPT ;  /* 0x00000005ff077290 */ /* 0x000fc60008ffe4ff */
[----:B------:R1:W-:Y:S01]  /*0230*/  UTMACCTL.PF [UR8] ;  /* 0x00000000080079b9 */ /* 0x0003e20008040000 */
[----:B------:R-:W-:-:S05]  /*0240*/  UIADD3.X UR5, UPT, UPT, URZ, UR5, URZ, UP0, !UPT ;  /* 0x00000005ff057290 */ /* 0x000fca00087fe4ff */
[----:B------:R1:W-:Y:S04]  /*0250*/  UTMACCTL.PF [UR6] ;  /* 0x00000000060079b9 */ /* 0x0003e80008040000 */
[----:B------:R1:W-:Y:S02]  /*0260*/  UTMACCTL.PF [UR4] ;  /* 0x00000000040079b9 */ /* 0x0003e40008040000 */
[----:B-1----:R-:W-:Y:S01]  /*0270*/  NOP ;  /* 0x0000000000007918 */ /* 0x002fe20000000000 */
.L_x_0:
[----:B------:R-:W-:Y:S05]  /*0280*/  BRA.U UP3, `(.L_x_1) ;  /* 0x00000001037c7547 */ /* 0x000fea000b800000 */
[----:B------:R-:W-:Y:S01]  /*0290*/  UMOV UR7, 0x400 ;  /* 0x0000040000077882 */ /* 0x000fe20000000000 */
[----:B------:R-:W-:Y:S01]  /*02a0*/  UMOV UR5, 0x1 ;  /* 0x0000000100057882 */ /* 0x000fe20000000000 */
[----:B------:R-:W-:Y:S02]  /*02b0*/  ULEA UR7, UR12, UR7, 0x18 ;  /* 0x000000070c077291 */ /* 0x000fe4000f8ec0ff */
[----:B------:R-:W-:-:S04]  /*02c0*/  UIADD3 UR8, UPT, UPT, -UR5, 0x100000, URZ ;  /* 0x0010000005087890 */ /* 0x000fc8000fffe1ff */
[----:B------:R-:W-:Y:S02]  /*02d0*/  USHF.L.U32 UR9, UR8, 0xb, URZ ;  /* 0x0000000b08097899 */ /* 0x000fe400080006ff */
[----:B------:R-:W-:Y:S01]  /*02e0*/  USHF.L.U32 UR8, UR8, 0x1, URZ ;  /* 0x0000000108087899 */ /* 0x000fe200080006ff */
[----:B------:R-:W-:Y:S01]  /*02f0*/  UMOV UR6, 0x400 ;  /* 0x0000040000067882 */ /* 0x000fe20000000000 */
[----:B------:R-:W-:Y:S01]  /*0300*/  UMOV UR4, 0x8 ;  /* 0x0000000800047882 */ /* 0x000fe20000000000 */
[----:B------:R-:W-:Y:S02]  /*0310*/  ULEA UR6, UR12, UR6, 0x18 ;  /* 0x000000060c067291 */ /* 0x000fe4000f8ec0ff */
[----:B------:R-:W-:-:S04]  /*0320*/  UIADD3 UR10, UPT, UPT, -UR5, 0x100000, URZ ;  /* 0x00100000050a7890 */ /* 0x000fc8000fffe1ff */
[----:B------:R-:W-:Y:S02]  /*0330*/  USHF.L.U32 UR11, UR10, 0xb, URZ ;  /* 0x0000000b0a0b7899 */ /* 0x000fe400080006ff */
[----:B------:R-:W-:Y:S02]  /*0340*/  USHF.L.U32 UR10, UR10, 0x1, URZ ;  /* 0x000000010a0a7899 */ /* 0x000fe400080006ff */
[----:B------:R-:W-:-:S04]  /*0350*/  UIADD3 UR4, UPT, UPT, -UR4, 0x100000, URZ ;  /* 0x0010000004047890 */ /* 0x000fc8000fffe1ff */
[----:B------:R-:W-:Y:S02]  /*0360*/  USHF.L.U32 UR5, UR4, 0xb, URZ ;  /* 0x0000000b04057899 */ /* 0x000fe400080006ff */
[----:B------:R-:W-:Y:S01]  /*0370*/  USHF.L.U32 UR4, UR4, 0x1, URZ ;  /* 0x0000000104047899 */ /* 0x000fe200080006ff */
[----:B------:R-:W1:Y:S02]  /*0380*/  FENCE.VIEW.ASYNC.S ;  /* 0x00000000000073c6 */ /* 0x000e640000000000 */
[----:B-1----:R1:W2:Y:S01]  /*0390*/  SYNCS.EXCH.64 URZ, [UR7], UR8 ;  /* 0x0000000807ff75b2 */ /* 0x0022a20008000100 */
[----:B------:R1:W3:Y:S01]  /*03a0*/  SYNCS.EXCH.64 URZ, [UR7+0x8], UR8 ;  /* 0x0000080807ff75b2 */ /* 0x0002e20008000100 */
[----:B------:R1:W4:Y:S01]  /*03b0*/  SYNCS.EXCH.64 URZ, [UR7+0x10], UR8 ;  /* 0x0000100807ff75b2 */ /* 0x0003220008000100 */
[----:B------:R1:W5:Y:S01]  /*03c0*/  SYNCS.EXCH.64 URZ, [UR7+0x18], UR8 ;  /* 0x0000180807ff75b2 */ /* 0x0003620008000100 */
[----:B------:R1:W1:Y:S01]  /*03d0*/  SYNCS.EXCH.64 URZ, [UR7+0x20], UR8 ;  /* 0x0000200807ff75b2 */ /* 0x0002620008000100 */
        /* <DEDUP_REMOVED lines=9> */
[----:B------:R-:W-:Y:S01]  /*0470*/  NOP ;  /* 0x0000000000007918 */ /* 0x000fe20000000000 */
.L_x_1:
[----:B------:R-:W-:Y:S05]  /*0480*/  BRA.U UP3, `(.L_x_2) ;  /* 0x0000000103287547 */ /* 0x000fea000b800000 */
[----:B-1----:R-:W-:Y:S01]  /*0490*/  UMOV UR5, 0x400 ;  /* 0x0000040000057882 */ /* 0x002fe20000000000 */
[----:B------:R-:W-:Y:S01]  /*04a0*/  UMOV UR4, 0x20 ;  /* 0x0000002000047882 */ /* 0x000fe20000000000 */
[----:B------:R-:W-:Y:S02]  /*04b0*/  ULEA UR5, UR12, UR5, 0x18 ;  /* 0x000000050c057291 */ /* 0x000fe4000f8ec0ff */
[----:B------:R-:W-:-:S04]  /*04c0*/  UIADD3 UR6, UPT, UPT, -UR4, 0x100000, URZ ;  /* 0x0010000004067890 */ /* 0x000fc8000fffe1ff */
[----:B------:R-:W-:Y:S02]  /*04d0*/  USHF.L.U32 UR7, UR6, 0xb, URZ ;  /* 0x0000000b06077899 */ /* 0x000fe400080006ff */
[----:B------:R-:W-:Y:S01]  /*04e0*/  USHF.L.U32 UR6, UR6, 0x1, URZ ;  /* 0x0000000106067899 */ /* 0x000fe200080006ff */
[----:B------:R-:W-:Y:S01]  /*04f0*/  ELECT P0, URZ, PT ;  /* 0x0000000000ff782f */ /* 0x000fe20003800000 */
[----:B------:R-:W1:Y:S10]  /*0500*/  FENCE.VIEW.ASYNC.S ;  /* 0x00000000000073c6 */ /* 0x000e740000000000 */
[----:B-1----:R1:W5:Y:S01]  /*0510*/  SYNCS.EXCH.64 URZ, [UR5+0x70], UR6 ;  /* 0x0000700605ff75b2 */ /* 0x0023620008000100 */
[----:B------:R-:W-:Y:S01]  /*0520*/  NOP ;  /* 0x0000000000007918 */ /* 0x000fe20000000000 */
.L_x_2:
[----:B------:R-:W-:Y:S01]  /*0530*/  NOP ;  /* 0x0000000000007918 */ /* 0x000fe20000000000 */
[----:B------:R-:W-:Y:S01]  /*0540*/  NOP ;  /* 0x0000000000007918 */ /* 0x000fe20000000000 */
[----:B------:R-:W-:Y:S05]  /*0550*/  BRA.U !UP2, `(.L_x_3) ;  /* 0x000000010a087547 */ /* 0x000fea000b800000 */
[----:B-12345:R-:W-:Y:S01]  /*0560*/  UCGABAR_ARV ;  /* 0x00000000000079c7 */ /* 0x03efe20008000000 */
[----:B------:R-:W-:Y:S05]  /*0570*/  BRA `(.L_x_4) ;  /* 0x0000000000047947 */ /* 0x000fea0003800000 */
.L_x_3:
[----:B-12345:R-:W-:Y:S01]  /*0580*/  NOP ;  /* 0x0000000000007918 */ /* 0x03efe20000000000 */
.L_x_4:
[----:B------:R-:W-:Y:S01]  /*0590*/  USHF.L.U32 UR29, UR32, 0x7, URZ ;  /* 0x00000007201d7899 */ /* 0x000fe200080006ff */
[----:B------:R-:W-:Y:S05]  /*05a0*/  BRA.U !UP2, `(.L_x_5) ;  /* 0x000000010a0c7547 */ /* 0x000fea000b800000 */
[----:B------:R-:W-:Y:S01]  /*05b0*/  UCGABAR_WAIT ;  /* 0x0000000000007dc7 */ /* 0x000fe20008000000 */
[----:B------:R-:W-:Y:S01]  /*05c0*/  CCTL.IVALL ;  /* 0x00000000ff00798f */ /* 0x000fe20002000000 */
[----:B------:R-:W-:Y:S05]  /*05d0*/  BRA `(.L_x_6) ;  /* 0x0000000000047947 */ /* 0x000fea0003800000 */
.L_x_5:
[----:B------:R-:W-:Y:S06]  /*05e0*/  BAR.SYNC.DEFER_BLOCKING 0x0 ;  /* 0x0000000000007b1d */ /* 0x000fec0000010000 */
.L_x_6:
[----:B------:R-:W1:Y:S01]  /*05f0*/  LDCU.U8 UR23, c[0x0][0x6c8] ;  /* 0x0000d900ff1777ac */ /* 0x000e620008000000 */
[----:B------:R-:W2:Y:S01]  /*0600*/  LDCU.U8 UR22, c[0x0][0x6c9] ;  /* 0x0000d920ff1677ac */ /* 0x000ea20008000000 */
[----:B------:R-:W3:Y:S01]  /*0610*/  LDCU.U8 UR21, c[0x0][0x6d4] ;  /* 0x0000da80ff1577ac */ /* 0x000ee20008000000 */
[----:B------:R-:W4:Y:S01]  /*0620*/  LDCU.U8 UR15, c[0x0][0x6d5] ;  /* 0x0000daa0ff0f77ac */ /* 0x000f220008000000 */
[----:B------:R-:W5:Y:S01]  /*0630*/  LDCU.U8 UR14, c[0x0][0x6e0] ;  /* 0x0000dc00ff0e77ac */ /* 0x000f620008000000 */
[----:B------:R-:W1:Y:S01]  /*0640*/  LDCU.U8 UR13, c[0x0][0x6e1] ;  /* 0x0000dc20ff0d77ac */ /* 0x000e620008000000 */
[----:B------:R-:W-:Y:S01]  /*0650*/  UIADD3 UR28, UPT, UPT, -UR30, UR12, URZ ;  /* 0x0000000c1e1c7290 */ /* 0x000fe2000fffe1ff */
[----:B------:R-:W-:Y:S05]  /*0660*/  BRA.U UP4, `(.L_x_7) ;  /* 0x0000000904cc7547 */ /* 0x000fea000b800000 */
[----:B------:R-:W5:Y:S01]  /*0670*/  S2UR UR42, SR_CTAID.Z ;  /* 0x00000000002a79c3 */ /* 0x000f620000002700 */
[----:B------:R-:W-:Y:S01]  /*0680*/  UMOV UR41, 0x1 ;  /* 0x0000000100297882 */ /* 0x000fe20000000000 */
[----:B------:R-:W-:Y:S01]  /*0690*/  UMOV UR40, URZ ;  /* 0x000000ff00287c82 */ /* 0x000fe20008000000 */
[----:B-----5:R-:W-:-:S09]  /*06a0*/  UISETP.GT.U32.AND UP0, UPT, UR42, 0x1ff, UPT ;  /* 0x000001ff2a00788c */ /* 0x020fd2000bf04070 */
[----:B------:R-:W-:Y:S05]  /*06b0*/  BRA.U UP0, `(.L_x_8) ;  /* 0x0000000900447547 */ /* 0x000fea000b800000 */
[----:B------:R-:W5:Y:S01]  /*06c0*/  LDCU.64 UR4, c[0x0][0x6c0] ;  /* 0x0000d800ff0477ac */ /* 0x000f620008000a00 */
[----:B------:R-:W4:Y:S01]  /*06d0*/  S2UR UR37, SR_CgaCtaId ;  /* 0x00000000002579c3 */ /* 0x000f220000008800 */
[----:B------:R-:W3:Y:S01]  /*06e0*/  LDCU UR8, c[0x0][0x6d0] ;  /* 0x0000da00ff0877ac */ /* 0x000ee20008000800 */
[----:B------:R-:W-:Y:S01]  /*06f0*/  UMOV UR16, 0x400 ;  /* 0x0000040000107882 */ /* 0x000fe20000000000 */
[----:B------:R-:W2:Y:S01]  /*0700*/  LDCU.64 UR52, c[0x0][0x348] ;  /* 0x00006900ff3477ac */ /* 0x000ea20008000a00 */
[----:B------:R-:W-:Y:S01]  /*0710*/  UMOV UR40, URZ ;  /* 0x000000ff00287c82 */ /* 0x000fe20008000000 */
[----:B------:R-:W-:Y:S01]  /*0720*/  UMOV UR41, 0x1 ;  /* 0x0000000100297882 */ /* 0x000fe20000000000 */
[----:B-----5:R-:W-:-:S04]  /*0730*/  UIMAD.WIDE.U32 UR6, UR42, UR5, URZ ;  /* 0x000000052a0672a5 */ /* 0x020fc8000f8e00ff */
[----:B------:R-:W-:Y:S02]  /*0740*/  UIADD3 UR5, UPT, UPT, UR42, -UR7, URZ ;  /* 0x800000072a057290 */ /* 0x000fe4000fffe0ff */
[----:B----4-:R-:W-:Y:S02]  /*0750*/  ULEA UR37, UR37, UR16, 0x18 ;  /* 0x0000001025257291 */ /* 0x010fe4000f8ec0ff */
[----:B-1----:R-:W-:-:S04]  /*0760*/  USHF.R.U32.HI UR5, URZ, UR23, UR5 ;  /* 0x00000017ff057299 */ /* 0x002fc80008011605 */
[----:B------:R-:W-:-:S04]  /*0770*/  UIADD3 UR5, UPT, UPT, UR7, UR5, URZ ;  /* 0x0000000507057290 */ /* 0x000fc8000fffe0ff */
[----:B--2---:R-:W-:-:S04]  /*0780*/  USHF.R.U32.HI UR6, URZ, UR22, UR5 ;  /* 0x00000016ff067299 */ /* 0x004fc80008011605 */
[----:B------:R-:W-:-:S04]  /*0790*/  UIADD3 UR6, UPT, UPT, -UR6, URZ, URZ ;  /* 0x000000ff06067290 */ /* 0x000fc8000fffe1ff */
[----:B------:R-:W-:Y:S01]  /*07a0*/  UIMAD UR6, UR6, UR4, UR42 ;  /* 0x00000004060672a4 */ /* 0x000fe2000f8e022a */
[----:B------:R-:W1:Y:S03]  /*07b0*/  LDCU.64 UR4, c[0x0][0x6d8] ;  /* 0x0000db00ff0477ac */ /* 0x000e660008000a00 */
[----:B---3--:R-:W-:-:S07]  /*07c0*/  UIMAD.WIDE.U32 UR8, UR6, UR8, URZ ;  /* 0x00000008060872a5 */ /* 0x008fce000f8e00ff */
[----:B------:R-:W-:Y:S02]  /*07d0*/  UMOV UR7, UR9 ;  /* 0x0000000900077c82 */ /* 0x000fe40008000000 */
[----:B------:R-:W-:Y:S02]  /*07e0*/  UIADD3 UR12, UPT, UPT, UR6, -UR7, URZ ;  /* 0x80000007060c7290 */ /* 0x000fe4000fffe0ff */
[----:B------:R-:W2:Y:S02]  /*07f0*/  LDCU UR9, c[0x0][0x374] ;  /* 0x00006e80ff0977ac */ /* 0x000ea40008000800 */
[----:B------:R-:W-:Y:S01]  /*0800*/  USHF.R.U32.HI UR12, URZ, UR21, UR12 ;  /* 0x00000015ff0c7299 */ /* 0x000fe2000801160c */
[----:B------:R-:W2:Y:S03]  /*0810*/  LDCU UR8, c[0x0][0x370] ;  /* 0x00006e00ff0877ac */ /* 0x000ea60008000800 */
[----:B------:R-:W-:Y:S01]  /*0820*/  UIADD3 UR12, UPT, UPT, UR7, UR12, URZ ;  /* 0x0000000c070c7290 */ /* 0x000fe2000fffe0ff */
[----:B------:R-:W3:Y:S03]  /*0830*/  LDCU UR7, c[0x0][0x378] ;  /* 0x00006f00ff0777ac */ /* 0x000ee60008000800 */
[----:B------:R-:W-:-:S04]  /*0840*/  USHF.R.U32.HI UR12, URZ, UR15, UR12 ;  /* 0x0000000fff0c7299 */ /* 0x000fc8000801160c */
[----:B-1----:R-:W-:Y:S01]  /*0850*/  UIMAD.WIDE.U32 UR10, UR12, UR5, URZ ;  /* 0x000000050c0a72a5 */ /* 0x002fe2000f8e00ff */
[----:B------:R-:W1:Y:S03]  /*0860*/  LDCU UR5, c[0x0][0x6cc] ;  /* 0x0000d980ff0577ac */ /* 0x000e660008000800 */
[----:B------:R-:W-:Y:S02]  /*0870*/  UIADD3 UR10, UPT, UPT, UR12, -UR11, URZ ;  /* 0x8000000b0c0a7290 */ /* 0x000fe4000fffe0ff */
[----:B--2---:R-:W-:Y:S02]  /*0880*/  UIMAD UR8, UR9, UR8, URZ ;  /* 0x00000008090872a4 */ /* 0x004fe4000f8e02ff */
[----:B------:R-:W-:Y:S02]  /*0890*/  USHF.R.U32.HI UR10, URZ, UR14, UR10 ;  /* 0x0000000eff0a7299 */ /* 0x000fe4000801160a */
[----:B---3--:R-:W-:-:S02]  /*08a0*/  UIMAD UR8, UR8, UR7, URZ ;  /* 0x00000007080872a4 */ /* 0x008fc4000f8e02ff */
[----:B------:R-:W-:Y:S02]  /*08b0*/  UIADD3 UR10, UPT, UPT, UR11, UR10, URZ ;  /* 0x0000000a0b0a7290 */ /* 0x000fe4000fffe0ff */
[----:B------:R-:W-:Y:S02]  /*08c0*/  ULEA.HI UR39, UR8, UR8, URZ, 0x1 ;  /* 0x0000000808277291 */ /* 0x000fe4000f8f08ff */
[----:B------:R-:W-:Y:S02]  /*08d0*/  USHF.R.U32.HI UR7, URZ, UR13, UR10 ;  /* 0x0000000dff077299 */ /* 0x000fe4000801160a */
[----:B------:R-:W-:Y:S02]  /*08e0*/  UIADD3 UR8, UPT, UPT, -UR12, URZ, URZ ;  /* 0x000000ff0c087290 */ /* 0x000fe4000fffe1ff */
[----:B------:R-:W-:Y:S02]  /*08f0*/  UIADD3 UR7, UPT, UPT, -UR7, URZ, URZ ;  /* 0x000000ff07077290 */ /* 0x000fe4000fffe1ff */
[----:B------:R-:W-:-:S02]  /*0900*/  USHF.R.S32.HI UR39, URZ, 0x1, UR39 ;  /* 0x00000001ff277899 */ /* 0x000fc40008011427 */
[----:B-1----:R-:W-:Y:S02]  /*0910*/  UIMAD UR5, UR8, UR5, UR6 ;  /* 0x00000005080572a4 */ /* 0x002fe4000f8e0206 */
[----:B------:R-:W-:-:S12]  /*0920*/  UIMAD UR12, UR7, UR4, UR12 ;  /* 0x00000004070c72a4 */ /* 0x000fd8000f8e020c */
.L_x_13:
[----:B------:R-:W-:Y:S02]  /*0930*/  USHF.L.U32 UR4, UR41, 0x1f, URZ ;  /* 0x0000001f29047899 */ /* 0x000fe400080006ff */
[----:B------:R-:W-:Y:S02]  /*0940*/  ULEA UR6, UR40, UR37, 0x3 ;  /* 0x0000002528067291 */ /* 0x000fe4000f8e18ff */
[----:B------:R-:W-:Y:S02]  /*0950*/  UIADD3 UR48, UP2, UPT, UR52, 0xc0, URZ ;  /* 0x000000c034307890 */ /* 0x000fe4000ff5e0ff */
[----:B------:R-:W-:Y:S01]  /*0960*/  MOV R0, UR4 ;  /* 0x0000000400007c02 */ /* 0x000fe20008000f00 */
[----:B------:R-:W-:Y:S02]  /*0970*/  UIADD3 UR4, UPT, UPT, UR5, UR5, URZ ;  /* 0x0000000505047290 */ /* 0x000fe4000fffe0ff */
[----:B------:R-:W-:Y:S02]  /*0980*/  ULEA UR7, UR12, UR32, 0x1 ;  /* 0x000000200c077291 */ /* 0x000fe4000f8e08ff */
[----:B------:R-:W-:Y:S01]  /*0990*/  ULOP3.LUT UR5, UR4, UR32, URZ, 0xfc, !UPT ;  /* 0x0000002004057292 */ /* 0x000fe2000f8efcff */
[----:B-1----:R1:W2:Y:S01]  /*09a0*/  SYNCS.PHASECHK.TRANS64.TRYWAIT P1, [UR6+0x28], R0 ;  /* 0x00002800ff0075a7 */ /* 0x0022a20008021106 */
[----:B------:R-:W-:-:S02]  /*09b0*/  UIADD3 UR50, UP3, UPT, UR52, 0x40, URZ ;  /* 0x0000004034327890 */ /* 0x000fc4000ff7e0ff */
[----:B------:R-:W-:Y:S02]  /*09c0*/  ULEA.HI UR4, UR4, UR5, URZ, 0x1 ;  /* 0x0000000504047291 */ /* 0x000fe4000f8f08ff */
[----:B------:R-:W-:Y:S02]  /*09d0*/  UIADD3 UR46, UP1, UPT, UR52, 0x140, URZ ;  /* 0x00000140342e7890 */ /* 0x000fe4000ff3e0ff */
[----:B------:R-:W-:Y:S02]  /*09e0*/  ULOP3.LUT UR6, UR4, 0xfffffffe, URZ, 0xc0, !UPT ;  /* 0xfffffffe04067892 */ /* 0x000fe4000f8ec0ff */
[----:B------:R-:W-:Y:S02]  /*09f0*/  USHF.R.S32.HI UR4, URZ, 0x1, UR4 ;  /* 0x00000001ff047899 */ /* 0x000fe40008011404 */
[----:B------:R-:W-:Y:S02]  /*0a00*/  UISETP.NE.AND UP4, UPT, UR5, UR6, UPT ;  /* 0x000000060500728c */ /* 0x000fe4000bf85270 */
[----:B------:R-:W-:-:S02]  /*0a10*/  UIADD3 UR27, UPT, UPT, UR4, -0x1, URZ ;  /* 0xffffffff041b7890 */ /* 0x000fc4000fffe0ff */
[----:B------:R-:W-:Y:S02]  /*0a20*/  UISETP.LT.AND UP4, UPT, UR5, URZ, UP4 ;  /* 0x000000ff0500728c */ /* 0x000fe4000a781270 */
[----:B------:R-:W-:Y:S02]  /*0a30*/  UIADD3 UR44, UP0, UPT, UR52, 0x1c0, URZ ;  /* 0x000001c0342c7890 */ /* 0x000fe4000ff1e0ff */
[----:B------:R-:W-:Y:S02]  /*0a40*/  UIADD3.X UR49, UPT, UPT, URZ, UR53, URZ, UP2, !UPT ;  /* 0x00000035ff317290 */ /* 0x000fe400097fe4ff */
[----:B------:R-:W-:Y:S02]  /*0a50*/  UIADD3.X UR51, UPT, UPT, URZ, UR53, URZ, UP3, !UPT ;  /* 0x00000035ff337290 */ /* 0x000fe40009ffe4ff */
[----:B------:R-:W-:Y:S02]  /*0a60*/  UIADD3.X UR47, UPT, UPT, URZ, UR53, URZ, UP1, !UPT ;  /* 0x00000035ff2f7290 */ /* 0x000fe40008ffe4ff */
[----:B------:R-:W-:-:S02]  /*0a70*/  UIADD3.X UR45, UPT, UPT, URZ, UR53, URZ, UP0, !UPT ;  /* 0x00000035ff2d7290 */ /* 0x000fc400087fe4ff */
[----:B------:R-:W-:Y:S02]  /*0a80*/  @!UP4 UIADD3 UR27, UPT, UPT, UR4, URZ, URZ ;  /* 0x000000ff041bc290 */ /* 0x000fe4000fffe0ff */
[----:B------:R-:W-:Y:S02]  /*0a90*/  USHF.L.U32 UR7, UR7, 0x6, URZ ;  /* 0x0000000607077899 */ /* 0x000fe400080006ff */
[----:B------:R-:W-:Y:S02]  /*0aa0*/  UIADD3 UR20, UPT, UPT, UR27, UR27, URZ ;  /* 0x0000001b1b147290 */ /* 0x000fe4000fffe0ff */
[----:B------:R-:W-:Y:S02]  /*0ab0*/  ULEA UR27, UR27, UR29, 0x8 ;  /* 0x0000001d1b1b7291 */ /* 0x000fe4000f8e40ff */
[----:B------:R-:W-:Y:S02]  /*0ac0*/  ULOP3.LUT UR20, UR20, UR32, URZ, 0xfc, !UPT ;  /* 0x0000002014147292 */ /* 0x000fe4000f8efcff */
[----:B------:R-:W-:Y:S01]  /*0ad0*/  UISETP.NE.AND UP2, UPT, UR32, URZ, UPT ;  /* 0x000000ff2000728c */ /* 0x000fe2000bf45270 */
[----:B------:R-:W-:Y:S01]  /*0ae0*/  UMOV UR38, URZ ;  /* 0x000000ff00267c82 */ /* 0x000fe20008000000 */
[----:B------:R-:W-:Y:S01]  /*0af0*/  UMOV UR18, URZ ;  /* 0x000000ff00127c82 */ /* 0x000fe20008000000 */
[----:B-1----:R-:W-:-:S02]  /*0b00*/  UMOV UR10, URZ ;  /* 0x000000ff000a7c82 */ /* 0x002fc40008000000 */
.L_x_12:
[----:B---3--:R-:W-:Y:S01]  /*0b10*/  ULEA UR25, UR40, UR37, 0x3 ;  /* 0x0000002528197291 */ /* 0x008fe2000f8e18ff */
[----:B-12---:R-:W-:Y:S11]  /*0b20*/  @P1 BRA `(.L_x_9) ;  /* 0x0000000000101947 */ /* 0x006ff60003800000 */
[----:B------:R-:W-:-:S06]  /*0b30*/  USHF.L.U32 UR4, UR41, 0x1f, URZ ;  /* 0x0000001f29047899 */ /* 0x000fcc00080006ff */
[----:B------:R-:W-:-:S04]  /*0b40*/  MOV R0, UR4 ;  /* 0x0000000400007c02 */ /* 0x000fc80008000f00 */
[----:B------:R-:W1:Y:S02]  /*0b50*/  SYNCS.PHASECHK.TRANS64.TRYWAIT P0, [UR25+0x28], R0 ;  /* 0x00002800ff0075a7 */ /* 0x000e640008001119 */
[----:B-1----:R-:W-:Y:S05]  /*0b60*/  @!P0 BRA `(.L_x_10) ;  /* 0x0000003c00c88947 */ /* 0x002fea0003800000 */
.L_x_9:
[----:B------:R-:W-:Y:S05]  /*0b70*/  BRA.U UP2, `(.L_x_11) ;  /* 0x00000001020c7547 */ /* 0x000fea000b800000 */
[----:B------:R-:W-:-:S13]  /*0b80*/  ELECT P0, URZ, PT ;  /* 0x0000000000ff782f */ /* 0x000fda0003800000 */
[----:B-1----:R-:W-:-:S04]  /*0b90*/  @P0 MOV R0, 0xd000 ;  /* 0x0000d00000000802 */ /* 0x002fc80000000f00 */
[----:B------:R2:W-:Y:S03]  /*0ba0*/  @P0 SYNCS.ARRIVE.TRANS64 RZ, [UR25], R0 ;  /* 0x00000000ffff09a7 */ /* 0x0005e60008000019 */
.L_x_11:
[----:B------:R-:W-:Y:S01]  /*0bb0*/  USHF.L.U32 UR24, UR40, 0xf, URZ ;  /* 0x0000000f28187899 */ /* 0x000fe200080006ff */
[----:B------:R-:W-:Y:S01]  /*0bc0*/  PLOP3.LUT P1, PT, PT, PT, PT, 0x80, 0x8 ;  /* 0x000000000008781c */ /* 0x000fe20003f2f070 */
[----:B------:R-:W-:Y:S02]  /*0bd0*/  USHF.L.U32 UR6, UR40, 0xe, URZ ;  /* 0x0000000e28067899 */ /* 0x000fe400080006ff */
[----:B------:R-:W-:Y:S02]  /*0be0*/  USHF.L.U32 UR16, UR40, 0xa, URZ ;  /* 0x0000000a28107899 */ /* 0x000fe400080006ff */
[----:B------:R-:W-:Y:S02]  /*0bf0*/  UIADD3 UR40, UPT, UPT, UR40, 0x1, URZ ;  /* 0x0000000128287890 */ /* 0x000fe4000fffe0ff */
[----:B------:R-:W-:Y:S02]  /*0c00*/  UISETP.GT.U32.AND UP0, UPT, UR38, 0xe, UPT ;  /* 0x0000000e2600788c */ /* 0x000fe4000bf04070 */
[----:B------:R-:W-:-:S02]  /*0c10*/  UISETP.NE.AND UP1, UPT, UR40, 0x5, UPT ;  /* 0x000000052800788c */ /* 0x000fc4000bf25270 */
[----:B------:R-:W-:Y:S02]  /*0c20*/  ULEA.HI.SX32 UR24, UR24, UR37, 0x1f ;  /* 0x0000002518187291 */ /* 0x000fe4000f8ffaff */
[----:B------:R-:W-:Y:S01]  /*0c30*/  USEL UR4, URZ, 0x1, UP1 ;  /* 0x00000001ff047887 */ /* 0x000fe20008800000 */
[----:B------:R-:W-:Y:S01]  /*0c40*/  PLOP3.LUT P0, PT, PT, PT, UP0, 0x80, 0x8 ;  /* 0x000000000008781c */ /* 0x000fe20003f0f008 */
[----:B------:R-:W-:Y:S02]  /*0c50*/  ULEA.HI.SX32 UR6, UR6, UR37, 0x1f ;  /* 0x0000002506067291 */ /* 0x000fe4000f8ffaff */
[----:B------:R-:W-:Y:S02]  /*0c60*/  UIADD3 UR19, UPT, UPT, UR38, UR38, URZ ;  /* 0x0000002626137290 */ /* 0x000fe4000fffe0ff */
[----:B------:R-:W-:Y:S02]  /*0c70*/  ULEA UR8, UR28, UR16, 0x9 ;  /* 0x000000101c087291 */ /* 0x000fe4000f8e48ff */
[----:B------:R-:W-:-:S02]  /*0c80*/  ULOP3.LUT UR41, UR41, UR4, URZ, 0x3c, !UPT ;  /* 0x0000000429297292 */ /* 0x000fc4000f8e3cff */
[----:B------:R-:W-:Y:S02]  /*0c90*/  USHF.L.U32 UR26, UR38, 0x8, URZ ;  /* 0x00000008261a7899 */ /* 0x000fe400080006ff */
[----:B------:R-:W-:Y:S02]  /*0ca0*/  ULOP3.LUT UR25, UR25, 0xfefffff8, URZ, 0xc0, !UPT ;  /* 0xfefffff819197892 */ /* 0x000fe4000f8ec0ff */
[----:B------:R-:W-:Y:S02]  /*0cb0*/  USEL UR40, UR40, URZ, UP1 ;  /* 0x000000ff28287287 */ /* 0x000fe40008800000 */
[----:B------:R-:W-:Y:S02]  /*0cc0*/  UIADD3 UR24, UPT, UPT, UR24, 0x14400, URZ ;  /* 0x0001440018187890 */ /* 0x000fe4000fffe0ff */
[----:B------:R-:W-:Y:S02]  /*0cd0*/  UIADD3 UR4, UPT, UPT, UR6, 0x28400, URZ ;  /* 0x0002840006047890 */ /* 0x000fe4000fffe0ff */
[----:B------:R-:W-:-:S02]  /*0ce0*/  UIADD3 UR16, UPT, UPT, UR37, 0x32400, UR16 ;  /* 0x0003240025107890 */ /* 0x000fc4000fffe010 */
[----:B------:R-:W-:Y:S02]  /*0cf0*/  UIADD3 UR11, UPT, UPT, UR19, UR28, URZ ;  /* 0x0000001c130b7290 */ /* 0x000fe4000fffe0ff */
[----:B------:R-:W-:Y:S01]  /*0d00*/  UIADD3 UR8, UPT, UPT, UR37, 0x33800, UR8 ;  /* 0x0003380025087890 */ /* 0x000fe2000fffe008 */
[----:B------:R3:W-:Y:S01]  /*0d10*/  UTMALDG.2D.2CTA [UR24], [UR50], desc[URZ] ;  /* 0x0000ff18320075b4 */ /* 0x0007e20008209000 */
[----:B------:R-:W-:Y:S02]  /*0d20*/  @!UP0 USHF.L.U32 UR35, UR41, 0x1f, URZ ;  /* 0x0000001f29238899 */ /* 0x000fe400080006ff */
[----:B------:R-:W-:Y:S01]  /*0d30*/  @!UP0 ULEA UR36, UR40, UR37, 0x3 ;  /* 0x0000002528248291 */ /* 0x000fe2000f8e18ff */
[----:B------:R-:W-:Y:S01]  /*0d40*/  UMOV UR5, UR25 ;  /* 0x0000001900057c82 */ /* 0x000fe20008000000 */
[----:B------:R-:W-:Y:S01]  /*0d50*/  UMOV UR6, UR26 ;  /* 0x0000001a00067c82 */ /* 0x000fe20008000000 */
[----:B------:R-:W-:Y:S01]  /*0d60*/  UMOV UR17, UR25 ;  /* 0x0000001900117c82 */ /* 0x000fe20008000000 */
[----:B-12---:R-:W-:Y:S01]  /*0d70*/  IMAD.U32 R0, RZ, RZ, UR35 ;  /* 0x00000023ff007e24 */ /* 0x006fe2000f8e00ff */
[----:B------:R-:W-:Y:S01]  /*0d80*/  UMOV UR34, 0x30000 ;  /* 0x0003000000227882 */ /* 0x000fe20000000000 */
[----:B------:R-:W-:Y:S01]  /*0d90*/  UMOV UR9, UR25 ;  /* 0x0000001900097c82 */ /* 0x000fe20008000000 */
[----:B------:R3:W-:Y:S01]  /*0da0*/  UTMALDG.2D.2CTA [UR4], [UR48], desc[URZ] ;  /* 0x0000ff04300075b4 */ /* 0x0007e20008209000 */
[----:B------:R-:W-:-:S04]  /*0db0*/  UIADD3 UR38, UPT, UPT, UR38, 0x1, URZ ;  /* 0x0000000126267890 */ /* 0x000fc8000fffe0ff */
[----:B------:R-:W-:Y:S01]  /*0dc0*/  UISETP.NE.AND UP0, UPT, UR38, 0x10, UPT ;  /* 0x000000102600788c */ /* 0x000fe2000bf05270 */
[----:B------:R3:W-:Y:S01]  /*0dd0*/  UTMALDG.3D.2CTA [UR16], [UR46], desc[URZ] ;  /* 0x0000ff102e0075b4 */ /* 0x0007e20008211000 */
[----:B------:R3:W-:Y:S01]  /*0de0*/  UTMALDG.3D.MULTICAST.2CTA [UR8], [UR44], UR34, desc[URZ] ;  /* 0x0000ff082c0073b4 */ /* 0x0007e20008211822 */
[----:B------:R3:W1:Y:S06]  /*0df0*/  @!P0 SYNCS.PHASECHK.TRANS64.TRYWAIT P1, [UR36+0x28], R0 ;  /* 0x00002800ff0085a7 */ /* 0x00066c0008021124 */
[----:B------:R-:W-:Y:S05]  /*0e00*/  BRA.U UP0, `(.L_x_12) ;  /* 0xfffffffd00407547 */ /* 0x000fea000b83ffff */
[----:B---3--:R-:W2:Y:S01]  /*0e10*/  LDCU.64 UR4, c[0x0][0x6c0] ;  /* 0x0000d800ff0477ac */ /* 0x008ea20008000a00 */
[----:B------:R-:W-:-:S04]  /*0e20*/  UIADD3 UR42, UPT, UPT, UR39, UR42, URZ ;  /* 0x0000002a272a7290 */ /* 0x000fc8000fffe0ff */
[----:B------:R-:W-:Y:S02]  /*0e30*/  UISETP.GE.AND UP0, UPT, UR42, 0x200, UPT ;  /* 0x000002002a00788c */ /* 0x000fe4000bf06270 */
[----:B--2---:R-:W-:Y:S01]  /*0e40*/  UIMAD.WIDE.U32 UR6, UR42, UR5, URZ ;  /* 0x000000052a0672a5 */ /* 0x004fe2000f8e00ff */
[----:B------:R-:W2:Y:S03]  /*0e50*/  LDCU UR5, c[0x0][0x6d0] ;  /* 0x0000da00ff0577ac */ /* 0x000ea60008000800 */
[----:B------:R-:W-:-:S04]  /*0e60*/  UIADD3 UR6, UPT, UPT, UR42, -UR7, URZ ;  /* 0x800000072a067290 */ /* 0x000fc8000fffe0ff */
[----:B------:R-:W-:-:S04]  /*0e70*/  USHF.R.U32.HI UR6, URZ, UR23, UR6 ;  /* 0x00000017ff067299 */ /* 0x000fc80008011606 */
[----:B------:R-:W-:-:S04]  /*0e80*/  UIADD3 UR7, UPT, UPT, UR7, UR6, URZ ;  /* 0x0000000607077290 */ /* 0x000fc8000fffe0ff */
[----:B------:R-:W-:-:S04]  /*0e90*/  USHF.R.U32.HI UR7, URZ, UR22, UR7 ;  /* 0x00000016ff077299 */ /* 0x000fc80008011607 */
[----:B------:R-:W-:-:S04]  /*0ea0*/  UIADD3 UR7, UPT, UPT, -UR7, URZ, URZ ;  /* 0x000000ff07077290 */ /* 0x000fc8000fffe1ff */
[----:B------:R-:W-:-:S04]  /*0eb0*/  UIMAD UR7, UR4, UR7, UR42 ;  /* 0x00000007040772a4 */ /* 0x000fc8000f8e022a */
[----:B--2---:R-:W-:Y:S01]  /*0ec0*/  UIMAD.WIDE.U32 UR8, UR7, UR5, URZ ;  /* 0x00000005070872a5 */ /* 0x004fe2000f8e00ff */
[----:B------:R-:W2:Y:S03]  /*0ed0*/  LDCU.64 UR4, c[0x0][0x6d8] ;  /* 0x0000db00ff0477ac */ /* 0x000ea60008000a00 */
[----:B------:R-:W-:-:S04]  /*0ee0*/  UIADD3 UR6, UPT, UPT, UR7, -UR9, URZ ;  /* 0x8000000907067290 */ /* 0x000fc8000fffe0ff */
[----:B------:R-:W-:-:S04]  /*0ef0*/  USHF.R.U32.HI UR6, URZ, UR21, UR6 ;  /* 0x00000015ff067299 */ /* 0x000fc80008011606 */
[----:B------:R-:W-:-:S04]  /*0f00*/  UIADD3 UR6, UPT, UPT, UR9, UR6, URZ ;  /* 0x0000000609067290 */ /* 0x000fc8000fffe0ff */
[----:B------:R-:W-:-:S04]  /*0f10*/  USHF.R.U32.HI UR12, URZ, UR15, UR6 ;  /* 0x0000000fff0c7299 */ /* 0x000fc80008011606 */
[----:B--2---:R-:W-:Y:S01]  /*0f20*/  UIMAD.WIDE.U32 UR8, UR12, UR5, URZ ;  /* 0x000000050c0872a5 */ /* 0x004fe2000f8e00ff */
[----:B------:R-:W2:Y:S03]  /*0f30*/  LDCU UR5, c[0x0][0x6cc] ;  /* 0x0000d980ff0577ac */ /* 0x000ea60008000800 */
[----:B------:R-:W-:Y:S02]  /*0f40*/  UIADD3 UR6, UPT, UPT, UR12, -UR9, URZ ;  /* 0x800000090c067290 */ /* 0x000fe4000fffe0ff */
[----:B------:R-:W-:Y:S02]  /*0f50*/  UIADD3 UR8, UPT, UPT, -UR12, URZ, URZ ;  /* 0x000000ff0c087290 */ /* 0x000fe4000fffe1ff */
[----:B------:R-:W-:-:S04]  /*0f60*/  USHF.R.U32.HI UR6, URZ, UR14, UR6 ;  /* 0x0000000eff067299 */ /* 0x000fc80008011606 */
[----:B------:R-:W-:-:S04]  /*0f70*/  UIADD3 UR6, UPT, UPT, UR9, UR6, URZ ;  /* 0x0000000609067290 */ /* 0x000fc8000fffe0ff */
[----:B------:R-:W-:Y:S02]  /*0f80*/  USHF.R.U32.HI UR6, URZ, UR13, UR6 ;  /* 0x0000000dff067299 */ /* 0x000fe40008011606 */
[----:B--2---:R-:W-:Y:S02]  /*0f90*/  UIMAD UR5, UR5, UR8, UR7 ;  /* 0x00000008050572a4 */ /* 0x004fe4000f8e0207 */
[----:B------:R-:W-:-:S04]  /*0fa0*/  UIADD3 UR6, UPT, UPT, -UR6, URZ, URZ ;  /* 0x000000ff06067290 */ /* 0x000fc8000fffe1ff */
[----:B------:R-:W-:Y:S01]  /*0fb0*/  UIMAD UR12, UR4, UR6, UR12 ;  /* 0x00000006040c72a4 */ /* 0x000fe2000f8e020c */
[----:B------:R-:W-:Y:S11]  /*0fc0*/  BRA.U !UP0, `(.L_x_13) ;  /* 0xfffffff908587547 */ /* 0x000ff6000b83ffff */
.L_x_8:
[----:B------:R-:W-:Y:S01]  /*0fd0*/  UIADD3 UR5, UPT, UPT, UR40, 0x2, URZ ;  /* 0x0000000228057890 */ /* 0x000fe2000fffe0ff */
[----:B------:R-:W5:Y:S01]  /*0fe0*/  S2UR UR12, SR_CgaCtaId ;  /* 0x00000000000c79c3 */ /* 0x000f620000008800 */
[----:B------:R-:W-:-:S04]  /*0ff0*/  UISETP.NE.AND UP0, UPT, UR40, 0x4, UPT ;  /* 0x000000042800788c */ /* 0x000fc8000bf05270 */
[----:B------:R-:W-:-:S04]  /*1000*/  USEL UR5, UR5, 0x1, UP0 ;  /* 0x0000000105057887 */ /* 0x000fc80008000000 */
[----:B------:R-:W-:Y:S02]  /*1010*/  UIADD3 UR4, UPT, UPT, UR5, 0x1, URZ ;  /* 0x0000000105047890 */ /* 0x000fe4000fffe0ff */
[----:B------:R-:W-:-:S04]  /*1020*/  UISETP.NE.AND UP1, UPT, UR5, 0x5, UPT ;  /* 0x000000050500788c */ /* 0x000fc8000bf25270 */
[----:B------:R-:W-:Y:S02]  /*1030*/  USEL UR4, UR4, 0x1, UP1 ;  /* 0x0000000104047887 */ /* 0x000fe40008800000 */
[----:B------:R-:W-:Y:S02]  /*1040*/  UISETP.EQ.XOR UP1, UPT, UR40, 0x4, !UP1 ;  /* 0x000000042800788c */ /* 0x000fe4000cf22a70 */
[----:B------:R-:W-:Y:S02]  /*1050*/  UIADD3 UR6, UPT, UPT, UR4, 0x1, URZ ;  /* 0x0000000104067890 */ /* 0x000fe4000fffe0ff */
[----:B------:R-:W-:Y:S02]  /*1060*/  UISETP.NE.AND UP0, UPT, UR4, 0x5, UPT ;  /* 0x000000050400788c */ /* 0x000fe4000bf05270 */
[----:B------:R-:W-:Y:S02]  /*1070*/  UISETP.EQ.XOR UP1, UPT, UR4, 0x5, UP1 ;  /* 0x000000050400788c */ /* 0x000fe40008f22a70 */
[----:B------:R-:W-:Y:S01]  /*1080*/  USEL UR6, UR6, 0x1, UP0 ;  /* 0x0000000106067887 */ /* 0x000fe20008000000 */
[----:B------:R-:W-:-:S03]  /*1090*/  UMOV UR4, 0x400 ;  /* 0x0000040000047882 */ /* 0x000fc60000000000 */
[----:B------:R-:W-:Y:S02]  /*10a0*/  UISETP.EQ.XOR UP1, UPT, UR6, 0x5, UP1 ;  /* 0x000000050600788c */ /* 0x000fe40008f22a70 */
[----:B------:R-:W-:Y:S02]  /*10b0*/  UISETP.NE.AND UP0, UPT, UR6, 0x5, UPT ;  /* 0x000000050600788c */ /* 0x000fe4000bf05270 */
[----:B------:R-:W-:Y:S02]  /*10c0*/  USEL UR5, URZ, 0x1, !UP1 ;  /* 0x00000001ff057887 */ /* 0x000fe4000c800000 */
[----:B-----5:R-:W-:Y:S02]  /*10d0*/  ULEA UR4, UR12, UR4, 0x18 ;  /* 0x000000040c047291 */ /* 0x020fe4000f8ec0ff */
[----:B------:R-:W-:Y:S02]  /*10e0*/  ULOP3.LUT UR5, UR41, UR5, URZ, 0x3c, !UPT ;  /* 0x0000000529057292 */ /* 0x000fe4000f8e3cff */
[----:B------:R-:W-:-:S02]  /*10f0*/  USEL UR6, UR6, URZ, UP0 ;  /* 0x000000ff06067287 */ /* 0x000fc40008000000 */
[----:B------:R-:W-:Y:S02]  /*1100*/  USHF.L.U32 UR5, UR5, 0x1f, URZ ;  /* 0x0000001f05057899 */ /* 0x000fe400080006ff */
[----:B------:R-:W-:Y:S02]  /*1110*/  ULEA UR4, UR6, UR4, 0x3 ;  /* 0x0000000406047291 */ /* 0x000fe4000f8e18ff */
[----:B------:R-:W-:Y:S02]  /*1120*/  UISETP.NE.AND UP0, UPT, UR32, URZ, UPT ;  /* 0x000000ff2000728c */ /* 0x000fe4000bf05270 */
[----:B------:R-:W-:-:S05]  /*1130*/  MOV R0, UR5 ;  /* 0x0000000500007c02 */ /* 0x000fca0008000f00 */
[----:B------:R-:W5:Y:S02]  /*1140*/  SYNCS.PHASECHK.TRANS64.TRYWAIT P0, [UR4+0x28], R0 ;  /* 0x00002800ff0075a7 */ /* 0x000f640008001104 */
[----:B-----5:R-:W-:Y:S05]  /*1150*/  @!P0 BRA `(.L_x_14) ;  /* 0x00000038006c8947 */ /* 0x020fea0003800000 */
.L_x_56:
[----:B------:R-:W-:Y:S05]  /*1160*/  BRA.U UP0, `(.L_x_7) ;  /* 0x00000001000c7547 */ /* 0x000fea000b800000 */
[----:B------:R-:W-:-:S13]  /*1170*/  ELECT P0, URZ, PT ;  /* 0x0000000000ff782f */ /* 0x000fda0003800000 */
[----:B-----5:R-:W-:-:S04]  /*1180*/  @P0 MOV R0, 0xd000 ;  /* 0x0000d00000000802 */ /* 0x020fc80000000f00 */
[----:B------:R5:W-:Y:S03]  /*1190*/  @P0 SYNCS.ARRIVE.TRANS64 RZ, [UR4], R0 ;  /* 0x00000000ffff09a7 */ /* 0x000be60008000004 */
.L_x_7:
[----:B------:R-:W-:-:S09]  /*11a0*/  UISETP.NE.AND UP0, UPT, UR33, 0x4, UPT ;  /* 0x000000042100788c */ /* 0x000fd2000bf05270 */
[----:B------:R-:W-:Y:S05]  /*11b0*/  BRA.U UP0, `(.L_x_15) ;  /* 0x0000000900f47547 */ /* 0x000fea000b800000 */
[----:B------:R-:W5:Y:S01]  /*11c0*/  S2UR UR27, SR_CTAID.Z ;  /* 0x00000000001b79c3 */ /* 0x000f620000002700 */
[----:B------:R-:W-:Y:S01]  /*11d0*/  NOP ;  /* 0x0000000000007918 */ /* 0x000fe20000000000 */
[----:B------:R-:W-:Y:S01]  /*11e0*/  HFMA2 R6, -RZ, RZ, 0, 5.9604644775390625e-08 ;  /* 0x00000001ff067431 */ /* 0x000fe200000001ff */
[----:B------:R-:W-:Y:S01]  /*11f0*/  MOV R5, 0x1 ;  /* 0x0000000100057802 */ /* 0x000fe20000000f00 */
[----:B------:R-:W-:Y:S02]  /*1200*/  UMOV UR4, 0x400 ;  /* 0x0000040000047882 */ /* 0x000fe40000000000 */
[----:B------:R-:W-:Y:S02]  /*1210*/  ULEA UR12, UR12, UR4, 0x18 ;  /* 0x000000040c0c7291 */ /* 0x000fe4000f8ec0ff */
[----:B-----5:R-:W-:Y:S01]  /*1220*/  UISETP.GT.U32.AND UP0, UPT, UR27, 0x1ff, UPT ;  /* 0x000001ff1b00788c */ /* 0x020fe2000bf04070 */
[----:B------:R-:W-:Y:S08]  /*1230*/  BAR.SYNC.DEFER_BLOCKING 0x2, 0xa0 ;  /* 0x0082800000007b1d */ /* 0x000ff00000010000 */
[----:B------:R-:W-:Y:S05]  /*1240*/  BRA.U UP0, `(.L_x_16) ;  /* 0x00000009007c7547 */ /* 0x000fea000b800000 */
[----:B------:R-:W5:Y:S01]  /*1250*/  LDS R0, [UR12+0x78] ;  /* 0x0000780cff007984 */ /* 0x000f620008000800 */
[----:B------:R-:W4:Y:S01]  /*1260*/  LDCU UR6, c[0x0][0x374] ;  /* 0x00006e80ff0677ac */ /* 0x000f220008000800 */
[----:B------:R-:W-:Y:S01]  /*1270*/  MOV R5, 0x1 ;  /* 0x0000000100057802 */ /* 0x000fe20000000f00 */
[----:B------:R-:W4:Y:S01]  /*1280*/  LDCU UR16, c[0x0][0x370] ;  /* 0x00006e00ff1077ac */ /* 0x000f220008000800 */
[----:B------:R-:W3:Y:S01]  /*1290*/  LDCU UR40, c[0x0][0x378] ;  /* 0x00006f00ff2877ac */ /* 0x000ee20008000800 */
[----:B------:R-:W-:Y:S01]  /*12a0*/  ULOP3.LUT UR4, UR28, 0x1, URZ, 0x3c, !UPT ;  /* 0x000000011c047892 */ /* 0x000fe2000f8e3cff */
[----:B------:R-:W-:Y:S01]  /*12b0*/  UMOV UR34, 0x1 ;  /* 0x0000000100227882 */ /* 0x000fe20000000000 */
[----:B------:R-:W-:Y:S02]  /*12c0*/  UMOV UR42, 0x10a02480 ;  /* 0x10a02480002a7882 */ /* 0x000fe40000000000 */
[----:B------:R-:W-:Y:S02]  /*12d0*/  USHF.L.U32 UR4, UR34, UR4, URZ ;  /* 0x0000000422047299 */ /* 0x000fe400080006ff */
[----:B------:R-:W-:-:S02]  /*12e0*/  USHF.L.U32 UR34, UR34, UR28, URZ ;  /* 0x0000001c22227299 */ /* 0x000fc400080006ff */
[----:B------:R-:W-:Y:S02]  /*12f0*/  USEL UR5, URZ, 0x4000, UP6 ;  /* 0x00004000ff057887 */ /* 0x000fe4000b000000 */
[----:B----4-:R-:W-:Y:S02]  /*1300*/  UIMAD UR16, UR6, UR16, URZ ;  /* 0x00000010061072a4 */ /* 0x010fe4000f8e02ff */
[----:B------:R-:W-:Y:S02]  /*1310*/  USEL UR42, UR42, 0x10a00480, !UP5 ;  /* 0x10a004802a2a7887 */ /* 0x000fe4000e800000 */
[----:B------:R-:W-:Y:S02]  /*1320*/  ULOP3.LUT UR34, UR4, 0xffff, UR34, 0xc8, !UPT ;  /* 0x0000ffff04227892 */ /* 0x000fe4000f8ec822 */
[----:B------:R-:W-:Y:S02]  /*1330*/  UIADD3 UR42, UPT, UPT, UR5, UR42, URZ ;  /* 0x0000002a052a7290 */ /* 0x000fe4000fffe0ff */
[----:B---3--:R-:W-:-:S02]  /*1340*/  UIMAD UR40, UR16, UR40, URZ ;  /* 0x00000028102872a4 */ /* 0x008fc4000f8e02ff */
[----:B------:R-:W-:Y:S02]  /*1350*/  UIADD3 UR19, UPT, UPT, UR12, 0x33800, URZ ;  /* 0x000338000c137890 */ /* 0x000fe4000fffe0ff */
[----:B------:R-:W-:Y:S02]  /*1360*/  UIADD3 UR20, UPT, UPT, UR12, 0x32400, URZ ;  /* 0x000324000c147890 */ /* 0x000fe4000fffe0ff */
[----:B------:R-:W-:Y:S02]  /*1370*/  UIADD3 UR24, UPT, UPT, UR12, 0x14400, URZ ;  /* 0x000144000c187890 */ /* 0x000fe4000fffe0ff */
[----:B------:R-:W-:Y:S01]  /*1380*/  UIADD3 UR25, UPT, UPT, UR12, 0x28400, URZ ;  /* 0x000284000c197890 */ /* 0x000fe2000fffe0ff */
[----:B-----5:R-:W-:Y:S01]  /*1390*/  R2UR UR41, R0 ;  /* 0x00000000002972ca */ /* 0x020fe200000e0000 */
[----:B------:R-:W-:Y:S02]  /*13a0*/  USHF.R.U32.HI UR19, URZ, 0x4, UR19 ;  /* 0x00000004ff137899 */ /* 0x000fe40008011613 */
[----:B------:R-:W-:-:S02]  /*13b0*/  USHF.R.U32.HI UR20, URZ, 0x4, UR20 ;  /* 0x00000004ff147899 */ /* 0x000fc40008011614 */
[----:B------:R-:W-:Y:S02]  /*13c0*/  USHF.R.U32.HI UR24, URZ, 0x4, UR24 ;  /* 0x00000004ff187899 */ /* 0x000fe40008011618 */
[----:B------:R-:W-:Y:S02]  /*13d0*/  USHF.R.U32.HI UR25, URZ, 0x4, UR25 ;  /* 0x00000004ff197899 */ /* 0x000fe40008011619 */
[----:B------:R-:W-:Y:S02]  /*13e0*/  ULOP3.LUT UR19, UR19, 0x3fc0, URZ, 0xc0, !UPT ;  /* 0x00003fc013137892 */ /* 0x000fe4000f8ec0ff */
[----:B------:R-:W-:Y:S02]  /*13f0*/  ULOP3.LUT UR20, UR20, 0x3fc0, URZ, 0xc0, !UPT ;  /* 0x00003fc014147892 */ /* 0x000fe4000f8ec0ff */
[----:B------:R-:W-:Y:S02]  /*1400*/  UIADD3 UR10, UPT, UPT, UR41, 0x100, URZ ;  /* 0x00000100290a7890 */ /* 0x000fe4000fffe0ff */
[----:B------:R-:W-:-:S02]  /*1410*/  UIADD3 UR8, UPT, UPT, UR41, 0x104, URZ ;  /* 0x0000010429087890 */ /* 0x000fc4000fffe0ff */
[----:B------:R-:W-:Y:S02]  /*1420*/  UIADD3 UR6, UPT, UPT, UR41, -0x7fffff00, URZ ;  /* 0x8000010029067890 */ /* 0x000fe4000fffe0ff */
[----:B------:R-:W-:Y:S02]  /*1430*/  UIADD3 UR4, UPT, UPT, UR41, -0x7ffffefc, URZ ;  /* 0x8000010429047890 */ /* 0x000fe4000fffe0ff */
[----:B------:R-:W-:Y:S02]  /*1440*/  UIADD3 UR11, UPT, UPT, UR41, 0x108, URZ ;  /* 0x00000108290b7890 */ /* 0x000fe4000fffe0ff */
[----:B------:R-:W-:Y:S02]  /*1450*/  UIADD3 UR9, UPT, UPT, UR41, 0x10c, URZ ;  /* 0x0000010c29097890 */ /* 0x000fe4000fffe0ff */
[----:B------:R-:W-:Y:S02]  /*1460*/  UIADD3 UR7, UPT, UPT, UR41, -0x7ffffef8, URZ ;  /* 0x8000010829077890 */ /* 0x000fe4000fffe0ff */
[----:B------:R-:W-:-:S02]  /*1470*/  USHF.R.U32.HI UR26, URZ, 0x1, UR10 ;  /* 0x00000001ff1a7899 */ /* 0x000fc4000801160a */
[----:B------:R-:W-:Y:S02]  /*1480*/  USHF.R.U32.HI UR18, URZ, 0x1, UR6 ;  /* 0x00000001ff127899 */ /* 0x000fe40008011606 */
[----:B------:R-:W-:Y:S02]  /*1490*/  USHF.R.U32.HI UR17, URZ, 0x1, UR8 ;  /* 0x00000001ff117899 */ /* 0x000fe40008011608 */
[----:B------:R-:W-:Y:S02]  /*14a0*/  UIADD3 UR5, UPT, UPT, UR41, -0x7ffffef4, URZ ;  /* 0x8000010c29057890 */ /* 0x000fe4000fffe0ff */
[----:B------:R-:W-:Y:S02]  /*14b0*/  USHF.R.U32.HI UR16, URZ, 0x1, UR4 ;  /* 0x00000001ff107899 */ /* 0x000fe40008011604 */
[----:B------:R-:W-:Y:S02]  /*14c0*/  USHF.R.U32.HI UR60, URZ, 0x1a, UR11 ;  /* 0x0000001aff3c7899 */ /* 0x000fe4000801160b */
[----:B------:R-:W-:-:S02]  /*14d0*/  USHF.R.U32.HI UR54, URZ, 0x1a, UR7 ;  /* 0x0000001aff367899 */ /* 0x000fc40008011607 */
[----:B------:R-:W-:Y:S02]  /*14e0*/  USHF.R.U32.HI UR48, URZ, 0x1a, UR9 ;  /* 0x0000001aff307899 */ /* 0x000fe40008011609 */
[----:B------:R-:W-:Y:S02]  /*14f0*/  ULOP3.LUT UR26, UR26, 0x60000000, URZ, 0xc0, !UPT ;  /* 0x600000001a1a7892 */ /* 0x000fe4000f8ec0ff */
[----:B------:R-:W-:Y:S02]  /*1500*/  ULOP3.LUT UR18, UR18, 0x60000000, URZ, 0xc0, !UPT ;  /* 0x6000000012127892 */ /* 0x000fe4000f8ec0ff */
[----:B------:R-:W-:Y:S02]  /*1510*/  ULOP3.LUT UR17, UR17, 0x60000000, URZ, 0xc0, !UPT ;  /* 0x6000000011117892 */ /* 0x000fe4000f8ec0ff */
[----:B------:R-:W-:Y:S02]  /*1520*/  USHF.R.U32.HI UR43, URZ, 0x1a, UR5 ;  /* 0x0000001aff2b7899 */ /* 0x000fe40008011605 */
[----:B------:R-:W-:-:S02]  /*1530*/  ULOP3.LUT UR16, UR16, 0x60000000, URZ, 0xc0, !UPT ;  /* 0x6000000010107892 */ /* 0x000fc4000f8ec0ff */
[----:B------:R-:W-:Y:S02]  /*1540*/  ULOP3.LUT UR60, UR26, 0x30, UR60, 0xf8, !UPT ;  /* 0x000000301a3c7892 */ /* 0x000fe4000f8ef83c */
[----:B------:R-:W-:Y:S02]  /*1550*/  ULOP3.LUT UR54, UR18, 0x30, UR54, 0xf8, !UPT ;  /* 0x0000003012367892 */ /* 0x000fe4000f8ef836 */
[----:B------:R-:W-:Y:S02]  /*1560*/  ULOP3.LUT UR48, UR17, 0x30, UR48, 0xf8, !UPT ;  /* 0x0000003011307892 */ /* 0x000fe4000f8ef830 */
[----:B------:R-:W-:Y:S02]  /*1570*/  ULOP3.LUT UR43, UR16, 0x30, UR43, 0xf8, !UPT ;  /* 0x00000030102b7892 */ /* 0x000fe4000f8ef82b */
[----:B------:R-:W-:Y:S02]  /*1580*/  ULOP3.LUT UR24, UR24, 0x3fc0, URZ, 0xc0, !UPT ;  /* 0x00003fc018187892 */ /* 0x000fe4000f8ec0ff */
[----:B------:R-:W-:-:S02]  /*1590*/  ULOP3.LUT UR25, UR25, 0x3fc0, URZ, 0xc0, !UPT ;  /* 0x00003fc019197892 */ /* 0x000fc4000f8ec0ff */
[----:B------:R-:W-:Y:S02]  /*15a0*/  ULEA.HI UR40, UR40, UR40, URZ, 0x1 ;  /* 0x0000002828287291 */ /* 0x000fe4000f8f08ff */
[----:B------:R-:W-:Y:S02]  /*15b0*/  ULOP3.LUT UR61, UR60, UR42, URZ, 0xfc, !UPT ;  /* 0x0000002a3c3d7292 */ /* 0x000fe4000f8efcff */
[----:B------:R-:W-:Y:S02]  /*15c0*/  ULOP3.LUT UR55, UR54, UR42, URZ, 0xfc, !UPT ;  /* 0x0000002a36377292 */ /* 0x000fe4000f8efcff */
[----:B------:R-:W-:Y:S02]  /*15d0*/  ULOP3.LUT UR49, UR48, UR42, URZ, 0xfc, !UPT ;  /* 0x0000002a30317292 */ /* 0x000fe4000f8efcff */
[----:B------:R-:W-:Y:S02]  /*15e0*/  ULOP3.LUT UR43, UR43, UR42, URZ, 0xfc, !UPT ;  /* 0x0000002a2b2b7292 */ /* 0x000fe4000f8efcff */
[----:B------:R-:W-:-:S02]  /*15f0*/  UISETP.NE.AND UP0, UPT, UR32, URZ, UPT ;  /* 0x000000ff2000728c */ /* 0x000fc4000bf05270 */
[----:B------:R-:W-:Y:S02]  /*1600*/  ULOP3.LUT UR19, UR19, 0x10000, URZ, 0xfc, !UPT ;  /* 0x0001000013137892 */ /* 0x000fe4000f8efcff */
[----:B------:R-:W-:Y:S02]  /*1610*/  ULOP3.LUT UR20, UR20, 0x10000, URZ, 0xfc, !UPT ;  /* 0x0001000014147892 */ /* 0x000fe4000f8efcff */
[----:B------:R-:W-:Y:S02]  /*1620*/  ULOP3.LUT UR24, UR24, 0x10000, URZ, 0xfc, !UPT ;  /* 0x0001000018187892 */ /* 0x000fe4000f8efcff */
[----:B------:R-:W-:Y:S02]  /*1630*/  ULOP3.LUT UR25, UR25, 0x10000, URZ, 0xfc, !UPT ;  /* 0x0001000019197892 */ /* 0x000fe4000f8efcff */
[----:B------:R-:W-:Y:S02]  /*1640*/  USHF.R.S32.HI UR40, URZ, 0x1, UR40 ;  /* 0x00000001ff287899 */ /* 0x000fe40008011428 */
[----:B------:R-:W-:Y:S01]  /*1650*/  UISETP.NE.AND UP1, UPT, UR32, URZ, UPT ;  /* 0x000000ff2000728c */ /* 0x000fe2000bf25270 */
[----:B------:R-:W-:Y:S01]  /*1660*/  UMOV UR39, URZ ;  /* 0x000000ff00277c82 */ /* 0x000fe20008000000 */
[----:B------:R-:W-:Y:S01]  /*1670*/  UMOV UR38, URZ ;  /* 0x000000ff00267c82 */ /* 0x000fe20008000000 */
[----:B------:R-:W-:Y:S01]  /*1680*/  UMOV UR37, URZ ;  /* 0x000000ff00257c82 */ /* 0x000fe20008000000 */
[----:B------:R-:W-:Y:S01]  /*1690*/  UMOV UR60, URZ ;  /* 0x000000ff003c7c82 */ /* 0x000fe20008000000 */
[----:B------:R-:W-:Y:S01]  /*16a0*/  UMOV UR54, URZ ;  /* 0x000000ff00367c82 */ /* 0x000fe20008000000 */
[----:B------:R-:W-:Y:S01]  /*16b0*/  UMOV UR48, URZ ;  /* 0x000000ff00307c82 */ /* 0x000fe20008000000 */
[----:B------:R-:W-:-:S05]  /*16c0*/  UMOV UR42, URZ ;  /* 0x000000ff002a7c82 */ /* 0x000fca0008000000 */
.L_x_24:
[----:B-1---5:R-:W-:Y:S01]  /*16d0*/  PLOP3.LUT P1, PT, PT, PT, PT, 0x80, 0x8 ;  /* 0x000000000008781c */ /* 0x022fe20003f2f070 */
[----:B---3--:R-:W-:Y:S02]  /*16e0*/  ULEA UR18, UR39, UR41, 0x7 ;  /* 0x0000002927127291 */ /* 0x008fe4000f8e38ff */
[----:B------:R-:W-:Y:S02]  /*16f0*/  UIADD3 UR27, UPT, UPT, UR40, UR27, URZ ;  /* 0x0000001b281b7290 */ /* 0x000fe4000fffe0ff */
[----:B------:R-:W-:Y:S02]  /*1700*/  UPLOP3.LUT UP4, UPT, UPT, UPT, UPT, 0x40, 0x4 ;  /* 0x000000000004789c */ /* 0x000fe40003f8e870 */
[----:B------:R-:W-:Y:S01]  /*1710*/  ULEA UR17, UR39, UR12, 0x3 ;  /* 0x0000000c27117291 */ /* 0x000fe2000f8e18ff */
[----:B----4-:R-:W-:Y:S11]  /*1720*/  BRA.U UP0, `(.L_x_17) ;  /* 0x00000001001c7547 */ /* 0x010ff6000b800000 */
[----:B------:R-:W-:Y:S01]  /*1730*/  USHF.L.U32 UR16, UR38, 0x1f, URZ ;  /* 0x0000001f26107899 */ /* 0x000fe200080006ff */
[----:B------:R-:W-:Y:S01]  /*1740*/  SHF.L.U32 R2, R5, 0x1f, RZ ;  /* 0x0000001f05027819 */ /* 0x000fe200000006ff */
[----:B------:R-:W-:-:S04]  /*1750*/  ULEA UR26, UR37, UR12, 0x3 ;  /* 0x0000000c251a7291 */ /* 0x000fc8000f8e18ff */
[----:B------:R-:W-:-:S05]  /*1760*/  MOV R0, UR16 ;  /* 0x0000001000007c02 */ /* 0x000fca0008000f00 */
[----:B------:R1:W3:Y:S01]  /*1770*/  SYNCS.PHASECHK.TRANS64.TRYWAIT P1, [UR26], R0 ;  /* 0x00000000ff0075a7 */ /* 0x0002e2000802111a */
[----:B------:R-:W4:Y:S02]  /*1780*/  SYNCS.PHASECHK.TRANS64.TRYWAIT P0, [UR17+0x60], R2 ;  /* 0x00006002ff0075a7 */ /* 0x000f240008001111 */
[----:B-1-34-:R-:W-:Y:S05]  /*1790*/  @!P0 BRA `(.L_x_18) ;  /* 0x0000003000fc8947 */ /* 0x01afea0003800000 */
.L_x_17:
[----:B------:R-:W-:-:S05]  /*17a0*/  UMOV UR36, URZ ;  /* 0x000000ff00247c82 */ /* 0x000fca0008000000 */
.L_x_22:
[----:B---345:R-:W-:Y:S05]  /*17b0*/  BRA.U UP0, `(.L_x_19) ;  /* 0x0000000100a87547 */ /* 0x038fea000b800000 */
[----:B------:R-:W-:Y:S02]  /*17c0*/  ULEA UR72, UR37, UR20, 0x6 ;  /* 0x0000001425487291 */ /* 0x000fe4000f8e30ff */
[----:B------:R-:W-:Y:S02]  /*17d0*/  ULEA UR68, UR37, UR19, 0x6 ;  /* 0x0000001325447291 */ /* 0x000fe4000f8e30ff */
[----:B------:R-:W-:Y:S02]  /*17e0*/  ULEA UR64, UR37, UR25, 0x9 ;  /* 0x0000001925407291 */ /* 0x000fe4000f8e48ff */
[----:B------:R-:W-:Y:S02]  /*17f0*/  ULEA UR62, UR37, UR24, 0xa ;  /* 0x00000018253e7291 */ /* 0x000fe4000f8e50ff */
[----:B------:R-:W-:Y:S02]  /*1800*/  ULEA UR16, UR37, UR12, 0x3 ;  /* 0x0000000c25107291 */ /* 0x000fe4000f8e18ff */
[----:B------:R-:W-:Y:S02]  /*1810*/  UIADD3 UR70, UPT, UPT, UR72, 0x20, URZ ;  /* 0x0000002048467890 */ /* 0x000fe4000fffe0ff */
[----:B------:R-:W-:Y:S02]  /*1820*/  UIADD3 UR66, UPT, UPT, UR68, 0x20, URZ ;  /* 0x0000002044427890 */ /* 0x000fe4000fffe0ff */
[----:B------:R-:W-:Y:S02]  /*1830*/  UIADD3 UR58, UPT, UPT, UR64, 0x2, URZ ;  /* 0x00000002403a7890 */ /* 0x000fe4000fffe0ff */
[----:B------:R-:W-:Y:S02]  /*1840*/  UIADD3 UR56, UPT, UPT, UR62, 0x2, URZ ;  /* 0x000000023e387890 */ /* 0x000fe4000fffe0ff */
[----:B------:R-:W-:Y:S02]  /*1850*/  UIADD3 UR52, UPT, UPT, UR64, 0x4, URZ ;  /* 0x0000000440347890 */ /* 0x000fe4000fffe0ff */
[----:B------:R-:W-:Y:S02]  /*1860*/  UIADD3 UR50, UPT, UPT, UR62, 0x4, URZ ;  /* 0x000000043e327890 */ /* 0x000fe4000fffe0ff */
[----:B------:R-:W-:Y:S02]  /*1870*/  UIADD3 UR46, UPT, UPT, UR64, 0x6, URZ ;  /* 0x00000006402e7890 */ /* 0x000fe4000fffe0ff */
[----:B------:R-:W-:Y:S02]  /*1880*/  UIADD3 UR44, UPT, UPT, UR62, 0x6, URZ ;  /* 0x000000063e2c7890 */ /* 0x000fe4000fffe0ff */
[----:B------:R-:W-:Y:S01]  /*1890*/  UIADD3 UR35, UPT, UPT, UR16, 0x28, URZ ;  /* 0x0000002810237890 */ /* 0x000fe2000fffe0ff */
[----:B------:R-:W-:Y:S01]  /*18a0*/  UMOV UR73, 0x4008 ;  /* 0x0000400800497882 */ /* 0x000fe20000000000 */
        /* <DEDUP_REMOVED lines=11> */
[----:B------:R-:W-:Y:S05]  /*1960*/  @P1 BRA `(.L_x_20) ;  /* 0x0000000000101947 */ /* 0x000fea0003800000 */
[----:B------:R-:W-:Y:S06]  /*1970*/  USHF.L.U32 UR26, UR38, 0x1f, URZ ;  /* 0x0000001f261a7899 */ /* 0x000fec00080006ff */
[----:B-1----:R-:W-:Y:S04]  /*1980*/  MOV R0, UR26 ;  /* 0x0000001a00007c02 */ /* 0x002fe80008000f00 */
[----:B------:R-:W1:Y:S02]  /*1990*/  SYNCS.PHASECHK.TRANS64.TRYWAIT P0, [UR16], R0 ;  /* 0x00000000ff0075a7 */ /* 0x000e640008001110 */
[----:B-1----:R-:W-:Y:S05]  /*19a0*/  @!P0 BRA `(.L_x_21) ;  /* 0x0000003000948947 */ /* 0x002fea0003800000 */
.L_x_20:
[----:B------:R3:W-:Y:S01]  /*19b0*/  UTCCP.T.S.2CTA.4x32dp128bit tmem[UR41+0x100], gdesc[UR72] ;  /* 0x00010048290079e7 */ /* 0x0007e20009300000 */
[----:B------:R3:W-:Y:S01]  /*19c0*/  UTCCP.T.S.2CTA.4x32dp128bit tmem[UR41+0x104], gdesc[UR70] ;  /* 0x00010446290079e7 */ /* 0x0007e20009300000 */
[----:B------:R3:W-:Y:S01]  /*19d0*/  UTCCP.T.S.2CTA.4x32dp128bit tmem[UR41+0x108], gdesc[UR68] ;  /* 0x00010844290079e7 */ /* 0x0007e20009300000 */
[----:B------:R3:W-:Y:S01]  /*19e0*/  UTCCP.T.S.2CTA.4x32dp128bit tmem[UR41+0x10c], gdesc[UR66] ;  /* 0x00010c42290079e7 */ /* 0x0007e20009300000 */
[----:B------:R3:W-:Y:S01]  /*19f0*/  UTCOMMA.2CTA gdesc[UR62], gdesc[UR64], tmem[UR18], tmem[UR60], idesc[UR61], tmem[UR10], UP4 ;  /* 0xc00a3c403e0075ea */ /* 0x0007e2000a200012 */
[----:B------:R3:W-:Y:S01]  /*1a00*/  UTCOMMA.2CTA gdesc[UR56], gdesc[UR58], tmem[UR18], tmem[UR54], idesc[UR55], tmem[UR6], UPT ;  /* 0xc006363a380075ea */ /* 0x0007e2000ba00012 */
[----:B------:R3:W-:Y:S01]  /*1a10*/  UTCOMMA.2CTA gdesc[UR50], gdesc[UR52], tmem[UR18], tmem[UR48], idesc[UR49], tmem[UR8], UPT ;  /* 0xc0083034320075ea */ /* 0x0007e2000ba00012 */
[----:B------:R-:W-:Y:S01]  /*1a20*/  UPLOP3.LUT UP4, UPT, UPT, UPT, UPT, 0x80, 0x8 ;  /* 0x000000000008789c */ /* 0x000fe20003f8f070 */
[----:B------:R3:W-:Y:S01]  /*1a30*/  UTCOMMA.2CTA gdesc[UR44], gdesc[UR46], tmem[UR18], tmem[UR42], idesc[UR43], tmem[UR4], UPT ;  /* 0xc0042a2e2c0075ea */ /* 0x0007e2000ba00012 */
[----:B------:R3:W-:Y:S01]  /*1a40*/  UTCBAR.2CTA.MULTICAST [UR35], URZ, UR34 ;  /* 0x000000ff230073e9 */ /* 0x0007e20008200822 */
[----:B------:R-:W-:Y:S02]  /*1a50*/  NOP ;  /* 0x0000000000007918 */ /* 0x000fe40000000000 */
.L_x_19:
[----:B------:R-:W-:Y:S01]  /*1a60*/  UIADD3 UR37, UPT, UPT, UR37, 0x1, URZ ;  /* 0x0000000125257890 */ /* 0x000fe2000fffe0ff */
[----:B------:R-:W-:Y:S01]  /*1a70*/  PLOP3.LUT P1, PT, PT, PT, PT, 0x80, 0x8 ;  /* 0x000000000008781c */ /* 0x000fe20003f2f070 */
[----:B------:R-:W-:Y:S02]  /*1a80*/  UISETP.GT.U32.AND UP3, UPT, UR36, 0xe, UPT ;  /* 0x0000000e2400788c */ /* 0x000fe4000bf64070 */
[----:B------:R-:W-:Y:S02]  /*1a90*/  UISETP.NE.AND UP2, UPT, UR37, 0x5, UPT ;  /* 0x000000052500788c */ /* 0x000fe4000bf45270 */
[----:B------:R-:W-:Y:S02]  /*1aa0*/  UISETP.NE.OR UP3, UPT, UR32, URZ, UP3 ;  /* 0x000000ff2000728c */ /* 0x000fe40009f65670 */
[----:B------:R-:W-:Y:S02]  /*1ab0*/  USEL UR16, URZ, 0x1, UP2 ;  /* 0x00000001ff107887 */ /* 0x000fe40009000000 */
[----:B------:R-:W-:Y:S02]  /*1ac0*/  USEL UR37, UR37, URZ, UP2 ;  /* 0x000000ff25257287 */ /* 0x000fe40009000000 */
[----:B------:R-:W-:Y:S01]  /*1ad0*/  ULOP3.LUT UR38, UR38, UR16, URZ, 0x3c, !UPT ;  /* 0x0000001026267292 */ /* 0x000fe2000f8e3cff */
[----:B------:R-:W-:Y:S01]  /*1ae0*/  PLOP3.LUT P0, PT, PT, PT, UP3, 0x80, 0x8 ;  /* 0x000000000008781c */ /* 0x000fe20003f0f038 */
[----:B------:R-:W-:Y:S03]  /*1af0*/  UIADD3 UR36, UPT, UPT, UR36, 0x1, URZ ;  /* 0x0000000124247890 */ /* 0x000fe6000fffe0ff */
[----:B------:R-:W-:Y:S02]  /*1b00*/  @!UP3 USHF.L.U32 UR16, UR38, 0x1f, URZ ;  /* 0x0000001f2610b899 */ /* 0x000fe400080006ff */
[----:B------:R-:W-:Y:S02]  /*1b10*/  @!UP3 ULEA UR26, UR37, UR12, 0x3 ;  /* 0x0000000c251ab291 */ /* 0x000fe4000f8e18ff */
[----:B------:R-:W-:Y:S02]  /*1b20*/  UISETP.NE.AND UP2, UPT, UR36, 0x10, UPT ;  /* 0x000000102400788c */ /* 0x000fe4000bf45270 */
[----:B-1----:R-:W-:Y:S05]  /*1b30*/  IMAD.U32 R0, RZ, RZ, UR16 ;  /* 0x00000010ff007e24 */ /* 0x002fea000f8e00ff */
[----:B------:R4:W5:Y:S02]  /*1b40*/  @!P0 SYNCS.PHASECHK.TRANS64.TRYWAIT P1, [UR26], R0 ;  /* 0x00000000ff0085a7 */ /* 0x000964000802111a */
[----:B------:R-:W-:Y:S05]  /*1b50*/  BRA.U UP2, `(.L_x_22) ;  /* 0xfffffffd02147547 */ /* 0x000fea000b83ffff */
[----:B------:R-:W-:Y:S05]  /*1b60*/  BRA.U UP1, `(.L_x_23) ;  /* 0x0000000101107547 */ /* 0x000fea000b800000 */
[----:B------:R-:W-:Y:S01]  /*1b70*/  UIADD3 UR17, UPT, UPT, UR17, 0x50, URZ ;  /* 0x0000005011117890 */ /* 0x000fe2000fffe0ff */
[----:B------:R-:W-:-:S08]  /*1b80*/  UMOV UR16, 0x3 ;  /* 0x0000000300107882 */ /* 0x000fd00000000000 */
[----:B------:R1:W-:Y:S01]  /*1b90*/  UTCBAR.2CTA.MULTICAST [UR17], URZ, UR16 ;  /* 0x000000ff110073e9 */ /* 0x0003e20008200810 */
[----:B------:R-:W-:Y:S02]  /*1ba0*/  NOP ;  /* 0x0000000000007918 */ /* 0x000fe40000000000 */
.L_x_23:
[----:B------:R-:W-:-:S04]  /*1bb0*/  UIADD3 UR39, UPT, UPT, UR39, 0x1, URZ ;  /* 0x0000000127277890 */ /* 0x000fc8000fffe0ff */
[----:B------:R-:W-:-:S04]  /*1bc0*/  UISETP.NE.AND UP2, UPT, UR39, 0x2, UPT ;  /* 0x000000022700788c */ /* 0x000fc8000bf45270 */
[----:B------:R-:W-:Y:S02]  /*1bd0*/  USEL UR39, UR39, URZ, UP2 ;  /* 0x000000ff27277287 */ /* 0x000fe40009000000 */
[----:B-1----:R-:W-:Y:S02]  /*1be0*/  USEL UR16, URZ, 0x1, UP2 ;  /* 0x00000001ff107887 */ /* 0x002fe40009000000 */
[----:B------:R-:W-:-:S04]  /*1bf0*/  UISETP.GE.AND UP2, UPT, UR27, 0x200, UPT ;  /* 0x000002001b00788c */ /* 0x000fc8000bf46270 */
[----:B------:R-:W-:-:S05]  /*1c00*/  LOP3.LUT R5, R5, UR16, RZ, 0x3c, !PT ;  /* 0x0000001005057c12 */ /* 0x000fca000f8e3cff */
[----:B------:R-:W-:Y:S05]  /*1c10*/  BRA.U !UP2, `(.L_x_24) ;  /* 0xfffffff90aac7547 */ /* 0x000fea000b83ffff */
[----:B------:R-:W-:-:S06]  /*1c20*/  UIADD3 UR39, UPT, UPT, UR39, 0x1, URZ ;  /* 0x0000000127277890 */ /* 0x000fcc000fffe0ff */
[----:B------:R-:W-:Y:S02]  /*1c30*/  MOV R6, UR39 ;  /* 0x0000002700067c02 */ /* 0x000fe40008000f00 */
.L_x_16:
[----:B------:R-:W-:-:S09]  /*1c40*/  UISETP.NE.AND UP0, UPT, UR28, URZ, UPT ;  /* 0x000000ff1c00728c */ /* 0x000fd2000bf05270 */
[----:B------:R-:W-:Y:S05]  /*1c50*/  BRA.U UP0, `(.L_x_25) ;  /* 0x0000000100807547 */ /* 0x000fea000b800000 */
[----:B----4-:R-:W4:Y:S01]  /*1c60*/  S2R R0, SR_CgaCtaId ;  /* 0x0000000000007919 */ /* 0x010f220000008800 */
[----:B------:R-:W-:Y:S02]  /*1c70*/  ISETP.NE.AND P0, PT, R6, 0x2, PT ;  /* 0x000000020600780c */ /* 0x000fe40003f05270 */
[----:B------:R-:W-:Y:S02]  /*1c80*/  MOV R3, 0x400 ;  /* 0x0000040000037802 */ /* 0x000fe40000000f00 */
[----:B------:R-:W-:-:S04]  /*1c90*/  SEL R2, RZ, 0x1, P0 ;  /* 0x00000001ff027807 */ /* 0x000fc80000000000 */
[----:B------:R-:W-:-:S05]  /*1ca0*/  LOP3.LUT R2, R5, R2, RZ, 0x3c, !PT ;  /* 0x0000000205027212 */ /* 0x000fca00078e3cff */
[----:B------:R-:W-:Y:S01]  /*1cb0*/  IMAD.U32 R2, R2, -0x80000000, RZ ;  /* 0x8000000002027824 */ /* 0x000fe200078e00ff */
[----:B----4-:R-:W-:Y:S02]  /*1cc0*/  LEA R0, R0, R3, 0x18 ;  /* 0x0000000300007211 */ /* 0x010fe400078ec0ff */
[----:B------:R-:W-:-:S05]  /*1cd0*/  SEL R3, R6, RZ, P0 ;  /* 0x000000ff06037207 */ /* 0x000fca0000000000 */
[----:B------:R-:W-:Y:S02]  /*1ce0*/  IMAD R5, R3, 0x8, R0 ;  /* 0x0000000803057824 */ /* 0x000fe400078e0200 */
[----:B------:R-:W-:-:S04]  /*1cf0*/  IMAD.MOV.U32 R3, RZ, RZ, R2 ;  /* 0x000000ffff037224 */ /* 0x000fc800078e0002 */
[----:B------:R4:W5:Y:S03]  /*1d00*/  SYNCS.PHASECHK.TRANS64.TRYWAIT P0, [R5+URZ+0x60], R3 ;  /* 0x00006003050075a7 */ /* 0x00096600080011ff */
[----:B-----5:R-:W-:Y:S05]  /*1d10*/  @!P0 NANOSLEEP.SYNCS 0x989680 ;  /* 0x009896800000895d */ /* 0x020fea0003900000 */
[----:B------:R-:W5:Y:S02]  /*1d20*/  @!P0 SYNCS.PHASECHK.TRANS64 P0, [R5+URZ+0x60], R3 ;  /* 0x00006003050085a7 */ /* 0x000f6400080010ff */
[----:B-----5:R-:W-:Y:S05]  /*1d30*/  @P0 BRA `(.L_x_25) ;  /* 0x0000000000480947 */ /* 0x020fea0003800000 */
.L_x_26:
[----:B-----5:R5:W4:Y:S02]  /*1d40*/  SYNCS.PHASECHK.TRANS64.TRYWAIT P0, [R5+URZ+0x60], R3 ;  /* 0x00006003050075a7 */ /* 0x020b2400080011ff */
[----:B----4-:R-:W-:Y:S05]  /*1d50*/  @!P0 NANOSLEEP.SYNCS 0x989680 ;  /* 0x009896800000895d */ /* 0x010fea0003900000 */
[----:B------:R-:W4:Y:S02]  /*1d60*/  @!P0 SYNCS.PHASECHK.TRANS64 P0, [R5+URZ+0x60], R3 ;  /* 0x00006003050085a7 */ /* 0x000f2400080010ff */
[----:B----4-:R-:W-:Y:S05]  /*1d70*/  @!P0 BRA `(.L_x_26) ;  /* 0xfffffffc00f08947 */ /* 0x010fea000383ffff */
[----:B------:R-:W-:Y:S05]  /*1d80*/  BRA `(.L_x_25) ;  /* 0x0000000000347947 */ /* 0x000fea0003800000 */
.L_x_15:
[----:B------:R-:W-:-:S09]  /*1d90*/  UISETP.NE.AND UP0, UPT, UR33, URZ, UPT ;  /* 0x000000ff2100728c */ /* 0x000fd2000bf05270 */
[----:B------:R-:W-:Y:S05]  /*1da0*/  BRA.U UP0, `(.L_x_27) ;  /* 0x0000000100287547 */ /* 0x000fea000b800000 */
[----:B------:R-:W-:Y:S01]  /*1db0*/  UMOV UR5, 0x400 ;  /* 0x0000040000057882 */ /* 0x000fe20000000000 */
[----:B------:R-:W-:Y:S01]  /*1dc0*/  UMOV UR4, 0x20 ;  /* 0x0000002000047882 */ /* 0x000fe20000000000 */
[----:B------:R-:W-:Y:S02]  /*1dd0*/  ULEA UR5, UR12, UR5, 0x18 ;  /* 0x000000050c057291 */ /* 0x000fe4000f8ec0ff */
[----:B------:R-:W-:-:S04]  /*1de0*/  UIADD3 UR6, UPT, UPT, -UR4, 0x100000, URZ ;  /* 0x0010000004067890 */ /* 0x000fc8000fffe1ff */
[----:B------:R-:W-:Y:S02]  /*1df0*/  USHF.L.U32 UR7, UR6, 0xb, URZ ;  /* 0x0000000b06077899 */ /* 0x000fe400080006ff */
[----:B------:R-:W-:Y:S01]  /*1e00*/  USHF.L.U32 UR6, UR6, 0x1, URZ ;  /* 0x0000000106067899 */ /* 0x000fe200080006ff */
[----:B------:R-:W-:Y:S01]  /*1e10*/  ELECT P0, URZ, PT ;  /* 0x0000000000ff782f */ /* 0x000fe20003800000 */
[----:B------:R-:W5:Y:S10]  /*1e20*/  FENCE.VIEW.ASYNC.S ;  /* 0x00000000000073c6 */ /* 0x000f740000000000 */
[----:B-----5:R5:W4:Y:S01]  /*1e30*/  SYNCS.EXCH.64 URZ, [UR5+0x70], UR6 ;  /* 0x0000700605ff75b2 */ /* 0x020b220008000100 */
[----:B------:R-:W-:Y:S01]  /*1e40*/  NOP ;  /* 0x0000000000007918 */ /* 0x000fe20000000000 */
.L_x_27:
[----:B------:R-:W-:Y:S01]  /*1e50*/  NOP ;  /* 0x0000000000007918 */ /* 0x000fe20000000000 */
.L_x_25:
[----:B------:R-:W-:Y:S02]  /*1e60*/  UISETP.NE.AND UP0, UPT, UR33, URZ, UPT ;  /* 0x000000ff2100728c */ /* 0x000fe4000bf05270 */
[----:B------:R-:W-:-:S06]  /*1e70*/  UISETP.GT.AND UP1, UPT, UR33, 0x3, UPT ;  /* 0x000000032100788c */ /* 0x000fcc000bf24270 */
[----:B------:R-:W-:Y:S01]  /*1e80*/  PLOP3.LUT P0, PT, PT, PT, UP1, 0x80, 0x8 ;  /* 0x000000000008781c */ /* 0x000fe20003f0f018 */
[----:B------:R-:W-:-:S12]  /*1e90*/  BRA.U UP0, `(.L_x_28) ;  /* 0x00000001002c7547 */ /* 0x000fd8000b800000 */
[----:B---3-5:R-:W3:Y:S01]  /*1ea0*/  S2UR UR5, SR_CgaCtaId ;  /* 0x00000000000579c3 */ /* 0x028ee20000008800 */
[----:B------:R-:W-:Y:S01]  /*1eb0*/  UMOV UR6, 0x400 ;  /* 0x0000040000067882 */ /* 0x000fe20000000000 */
[----:B------:R-:W-:Y:S01]  /*1ec0*/  UMOV UR4, 0x20 ;  /* 0x0000002000047882 */ /* 0x000fe20000000000 */
[----:B-1----:R-:W-:Y:S01]  /*1ed0*/  ELECT P1, URZ, PT ;  /* 0x0000000000ff782f */ /* 0x002fe20003820000 */
[----:B---3--:R-:W-:Y:S02]  /*1ee0*/  ULEA UR5, UR5, UR6, 0x18 ;  /* 0x0000000605057291 */ /* 0x008fe4000f8ec0ff */
[----:B------:R-:W-:-:S04]  /*1ef0*/  UIADD3 UR6, UPT, UPT, -UR4, 0x100000, URZ ;  /* 0x0010000004067890 */ /* 0x000fc8000fffe1ff */
[----:B------:R-:W-:Y:S02]  /*1f00*/  USHF.L.U32 UR7, UR6, 0xb, URZ ;  /* 0x0000000b06077899 */ /* 0x000fe400080006ff */
[----:B------:R-:W-:Y:S01]  /*1f10*/  USHF.L.U32 UR6, UR6, 0x1, URZ ;  /* 0x0000000106067899 */ /* 0x000fe200080006ff */
[----:B------:R-:W1:Y:S11]  /*1f20*/  FENCE.VIEW.ASYNC.S ;  /* 0x00000000000073c6 */ /* 0x000e760000000000 */
[----:B-1----:R1:W3:Y:S01]  /*1f30*/  SYNCS.EXCH.64 URZ, [UR5+0x70], UR6 ;  /* 0x0000700605ff75b2 */ /* 0x0022e20008000100 */
[----:B------:R-:W-:Y:S01]  /*1f40*/  NOP ;  /* 0x0000000000007918 */ /* 0x000fe20000000000 */
.L_x_28:
[----:B------:R-:W-:Y:S01]  /*1f50*/  NOP ;  /* 0x0000000000007918 */ /* 0x000fe20000000000 */
[----:B------:R-:W-:Y:S01]  /*1f60*/  @P0 NOP ;  /* 0x0000000000000918 */ /* 0x000fe20000000000 */
[----:B------:R-:W-:Y:S05]  /*1f70*/  BRA.U UP1, `(.L_x_29) ;  /* 0x0000002901bc7547 */ /* 0x000fea000b800000 */
[----:B------:R-:W-:Y:S05]  /*1f80*/  BRA.U UP0, `(.L_x_30) ;  /* 0x00000001002c7547 */ /* 0x000fea000b800000 */
[----:B-1-3-5:R-:W1:Y:S01]  /*1f90*/  S2UR UR5, SR_CgaCtaId ;  /* 0x00000000000579c3 */ /* 0x02ae620000008800 */
[----:B------:R-:W-:Y:S01]  /*1fa0*/  UMOV UR6, 0x400 ;  /* 0x0000040000067882 */ /* 0x000fe20000000000 */
[----:B------:R-:W-:Y:S01]  /*1fb0*/  UMOV UR4, 0x20 ;  /* 0x0000002000047882 */ /* 0x000fe20000000000 */
[----:B------:R-:W-:Y:S01]  /*1fc0*/  ELECT P0, URZ, PT ;  /* 0x0000000000ff782f */ /* 0x000fe20003800000 */
[----:B-1----:R-:W-:Y:S02]  /*1fd0*/  ULEA UR5, UR5, UR6, 0x18 ;  /* 0x0000000605057291 */ /* 0x002fe4000f8ec0ff */
[----:B------:R-:W-:-:S04]  /*1fe0*/  UIADD3 UR6, UPT, UPT, -UR4, 0x100000, URZ ;  /* 0x0010000004067890 */ /* 0x000fc8000fffe1ff */
[----:B------:R-:W-:Y:S02]  /*1ff0*/  USHF.L.U32 UR7, UR6, 0xb, URZ ;  /* 0x0000000b06077899 */ /* 0x000fe400080006ff */
[----:B------:R-:W-:Y:S01]  /*2000*/  USHF.L.U32 UR6, UR6, 0x1, URZ ;  /* 0x0000000106067899 */ /* 0x000fe200080006ff */
[----:B------:R-:W1:Y:S11]  /*2010*/  FENCE.VIEW.ASYNC.S ;  /* 0x00000000000073c6 */ /* 0x000e760000000000 */
[----:B-1----:R1:W3:Y:S01]  /*2020*/  SYNCS.EXCH.64 URZ, [UR5+0x70], UR6 ;  /* 0x0000700605ff75b2 */ /* 0x0022e20008000100 */
[----:B------:R-:W-:Y:S01]  /*2030*/  NOP ;  /* 0x0000000000007918 */ /* 0x000fe20000000000 */
.L_x_30:
[----:B------:R-:W-:Y:S01]  /*2040*/  NOP ;  /* 0x0000000000007918 */ /* 0x000fe20000000000 */
[----:B------:R-:W-:Y:S05]  /*2050*/  BRA.U UP0, `(.L_x_31) ;  /* 0x00000005008c7547 */ /* 0x000fea000b800000 */
[----:B------:R-:W5:Y:S01]  /*2060*/  S2R R6, SR_CgaCtaId ;  /* 0x0000000000067919 */ /* 0x000f620000008800 */
[----:B---34-:R-:W-:Y:S01]  /*2070*/  NOP ;  /* 0x0000000000007918 */ /* 0x018fe20000000000 */
[----:B-----5:R-:W-:Y:S02]  /*2080*/  MOV R3, 0x40 ;  /* 0x0000004000037802 */ /* 0x020fe40000000f00 */
[----:B------:R-:W-:Y:S02]  /*2090*/  MOV R5, 0x400 ;  /* 0x0000040000057802 */ /* 0x000fe40000000f00 */
[C---:B------:R-:W-:Y:S02]  /*20a0*/  LEA R0, R6.reuse, R3, 0x18 ;  /* 0x0000000306007211 */ /* 0x040fe400078ec0ff */
[----:B------:R-:W-:-:S04]  /*20b0*/  LEA R5, R6, R5, 0x18 ;  /* 0x0000000506057211 */ /* 0x000fc800078ec0ff */
[----:B------:R-:W3:Y:S02]  /*20c0*/  LDS.U8 R0, [R0] ;  /* 0x0000000000007984 */ /* 0x000ee40000000000 */
[----:B---3--:R-:W-:-:S13]  /*20d0*/  ISETP.NE.AND P0, PT, R0, RZ, PT ;  /* 0x000000ff0000720c */ /* 0x008fda0003f05270 */
[----:B------:R-:W-:Y:S05]  /*20e0*/  @P0 BRA `(.L_x_32) ;  /* 0x0000000400500947 */ /* 0x000fea0003800000 */
[C---:B------:R-:W-:Y:S02]  /*20f0*/  LOP3.LUT R0, R6.reuse, 0x1, RZ, 0xc0, !PT ;  /* 0x0000000106007812 */ /* 0x040fe400078ec0ff */
[----:B------:R-:W-:Y:S02]  /*2100*/  LOP3.LUT R13, R6, 0x1, RZ, 0x3c, !PT ;  /* 0x00000001060d7812 */ /* 0x000fe400078e3cff */
[----:B-1----:R-:W-:-:S13]  /*2110*/  ISETP.NE.U32.AND P1, PT, R0, 0x1, PT ;  /* 0x000000010000780c */ /* 0x002fda0003f25070 */
[----:B------:R-:W-:Y:S05]  /*2120*/  @!P1 BRA `(.L_x_33) ;  /* 0x0000000000c49947 */ /* 0x000fea0003800000 */
[----:B------:R-:W-:Y:S01]  /*2130*/  ELECT P0, URZ, PT ;  /* 0x0000000000ff782f */ /* 0x000fe20003800000 */
[----:B------:R-:W-:-:S12]  /*2140*/  BSSY B0, `(.L_x_33) ;  /* 0x000002f000007945 */ /* 0x000fd80003800000 */
[----:B------:R-:W-:Y:S05]  /*2150*/  @!P0 BRA `(.L_x_34) ;  /* 0x0000000000b48947 */ /* 0x000fea0003800000 */
[----:B------:R-:W-:-:S05]  /*2160*/  UMOV UR4, 0x10 ;  /* 0x0000001000047882 */ /* 0x000fca0000000000 */
[----:B------:R-:W-:Y:S04]  /*2170*/  DEPBAR.LE SB1, 0x36 ;  /* 0x00009d800000791a */ /* 0x000fe80000000000 */
[----:B------:R-:W1:Y:S02]  /*2180*/  UTCATOMSWS.2CTA.FIND_AND_SET.ALIGN UP0, UR4, UR4 ;  /* 0x00000004000475e3 */ /* 0x000e640008200800 */
[----:B-1----:R-:W-:Y:S01]  /*2190*/  PLOP3.LUT P0, PT, PT, PT, UP0, 0x80, 0x8 ;  /* 0x000000000008781c */ /* 0x002fe20003f0f008 */
[----:B------:R-:W-:-:S03]  /*21a0*/  IMAD.U32 R12, RZ, RZ, UR4 ;  /* 0x00000004ff0c7e24 */ /* 0x000fc6000f8e00ff */
[----:B------:R-:W-:-:S04]  /*21b0*/  SEL R0, RZ, 0xffffffff, !P0 ;  /* 0xffffffffff007807 */ /* 0x000fc80004000000 */
[----:B------:R-:W-:-:S13]  /*21c0*/  ISETP.NE.AND P0, PT, R0, RZ, PT ;  /* 0x000000ff0000720c */ /* 0x000fda0003f05270 */
[----:B------:R-:W-:Y:S05]  /*21d0*/  @P0 BRA `(.L_x_35) ;  /* 0x0000000000240947 */ /* 0x000fea0003800000 */
.L_x_36:
[----:B------:R-:W-:Y:S05]  /*21e0*/  NANOSLEEP 0x64 ;  /* 0x000000640000795d */ /* 0x000fea0003800000 */
[----:B------:R-:W-:-:S05]  /*21f0*/  UMOV UR4, 0x10 ;  /* 0x0000001000047882 */ /* 0x000fca0000000000 */
[----:B------:R-:W-:Y:S04]  /*2200*/  DEPBAR.LE SB1, 0x36 ;  /* 0x00009d800000791a */ /* 0x000fe80000000000 */
[----:B------:R-:W1:Y:S02]  /*2210*/  UTCATOMSWS.2CTA.FIND_AND_SET.ALIGN UP0, UR4, UR4 ;  /* 0x00000004000475e3 */ /* 0x000e640008200800 */
[----:B-1----:R-:W-:Y:S01]  /*2220*/  PLOP3.LUT P0, PT, PT, PT, UP0, 0x80, 0x8 ;  /* 0x000000000008781c */ /* 0x002fe20003f0f008 */
[----:B------:R-:W-:-:S03]  /*2230*/  IMAD.U32 R12, RZ, RZ, UR4 ;  /* 0x00000004ff0c7e24 */ /* 0x000fc6000f8e00ff */
[----:B------:R-:W-:-:S04]  /*2240*/  SEL R0, RZ, 0xffffffff, !P0 ;  /* 0xffffffffff007807 */ /* 0x000fc80004000000 */
[----:B------:R-:W-:-:S13]  /*2250*/  ISETP.NE.AND P0, PT, R0, RZ, PT ;  /* 0x000000ff0000720c */ /* 0x000fda0003f05270 */
[----:B------:R-:W-:Y:S05]  /*2260*/  @!P0 BRA `(.L_x_36) ;  /* 0xfffffffc00dc8947 */ /* 0x000fea000383ffff */
.L_x_35:
[----:B------:R-:W-:Y:S01]  /*2270*/  MOV R11, 0x60 ;  /* 0x00000060000b7802 */ /* 0x000fe20000000f00 */
[----:B------:R-:W-:Y:S01]  /*2280*/  VIADD R2, R5, 0x78 ;  /* 0x0000007805027836 */ /* 0x000fe20000000000 */
[----:B------:R-:W-:Y:S01]  /*2290*/  MOV R3, 0x58 ;  /* 0x0000005800037802 */ /* 0x000fe20000000f00 */
[----:B------:R-:W-:Y:S01]  /*22a0*/  IMAD.MOV.U32 R8, RZ, RZ, 0x4 ;  /* 0x00000004ff087424 */ /* 0x000fe200078e00ff */
[C---:B------:R-:W-:Y:S02]  /*22b0*/  LEA R11, R6.reuse, R11, 0x18 ;  /* 0x0000000b060b7211 */ /* 0x040fe400078ec0ff */
[----:B------:R-:W-:-:S03]  /*22c0*/  LEA R0, R6, R3, 0x18 ;  /* 0x0000000306007211 */ /* 0x000fc600078ec0ff */
[----:B------:R-:W1:Y:S02]  /*22d0*/  LDS R14, [R11] ;  /* 0x000000000b0e7984 */ /* 0x000e640000000800 */
[----:B-1----:R-:W-:-:S04]  /*22e0*/  IMAD.U32 R14, R14, -0x80000000, RZ ;  /* 0x800000000e0e7824 */ /* 0x002fc800078e00ff */
[----:B------:R-:W1:Y:S02]  /*22f0*/  SYNCS.PHASECHK.TRANS64.TRYWAIT P0, [R0+URZ], R14 ;  /* 0x0000000e000075a7 */ /* 0x000e6400080011ff */
[----:B-1----:R-:W-:Y:S05]  /*2300*/  @P0 BRA `(.L_x_37) ;  /* 0x0000000000080947 */ /* 0x002fea0003800000 */
[----:B------:R-:W1:Y:S02]  /*2310*/  SYNCS.PHASECHK.TRANS64.TRYWAIT P0, [R0+URZ], R14 ;  /* 0x0000000e000075a7 */ /* 0x000e6400080011ff */
[----:B-1----:R-:W-:Y:S05]  /*2320*/  @!P0 BRA `(.L_x_38) ;  /* 0x0000002800548947 */ /* 0x002fea0003800000 */
.L_x_37:
[C---:B------:R-:W-:Y:S01]  /*2330*/  PRMT R3, R13.reuse, 0x654, R0 ;  /* 0x000006540d037816 */ /* 0x040fe20000000000 */
[C---:B------:R-:W-:Y:S01]  /*2340*/  IMAD.SHL.U32 R10, R12.reuse, 0x20, RZ ;  /* 0x000000200c0a7824 */ /* 0x040fe200078e00ff */
[----:B------:R-:W-:Y:S01]  /*2350*/  PRMT R2, R13, 0x654, R2 ;  /* 0x000006540d027816 */ /* 0x000fe20000000002 */
[----:B------:R-:W-:Y:S01]  /*2360*/  IMAD.MOV.U32 R7, RZ, RZ, 0xffff ;  /* 0x0000ffffff077424 */ /* 0x000fe200078e00ff */
[----:B------:R3:W-:Y:S01]  /*2370*/  SYNCS.ARRIVE.TRANS64.RED RZ, [R3+URZ], R8 ;  /* 0x0000000803ff79a7 */ /* 0x0007e200080004ff */
[----:B-1----:R-:W-:Y:S01]  /*2380*/  IMAD.MOV.U32 R0, RZ, RZ, 0x1 ;  /* 0x00000001ff007424 */ /* 0x002fe200078e00ff */
[----:B------:R1:W-:Y:S01]  /*2390*/  STS [R5+0x78], R10 ;  /* 0x0000780a05007388 */ /* 0x0003e20000000800 */
[----:B------:R-:W-:Y:S01]  /*23a0*/  VIADD R9, R12, 0x10 ;  /* 0x000000100c097836 */ /* 0x000fe20000000000 */
[----:B------:R-:W-:Y:S02]  /*23b0*/  SHF.L.U32 R7, R7, R12, RZ ;  /* 0x0000000c07077219 */ /* 0x000fe400000006ff */
[----:B------:R1:W-:Y:S02]  /*23c0*/  STAS [R2.64], R12 ;  /* 0x0000000c02007dbd */ /* 0x0003e4000c0008ff */
[----:B---3--:R-:W-:-:S02]  /*23d0*/  SHF.L.U32 R8, R0, R9, RZ ;  /* 0x0000000900087219 */ /* 0x008fc400000006ff */
[----:B------:R-:W-:Y:S02]  /*23e0*/  MOV R9, 0x50 ;  /* 0x0000005000097802 */ /* 0x000fe40000000f00 */
[----:B------:R-:W-:Y:S02]  /*23f0*/  LOP3.LUT R7, R8, R7, RZ, 0xfc, !PT ;  /* 0x0000000708077212 */ /* 0x000fe400078efcff */
[----:B------:R-:W-:-:S05]  /*2400*/  LEA R8, R6, R9, 0x18 ;  /* 0x0000000906087211 */ /* 0x000fca00078ec0ff */
[----:B------:R1:W-:Y:S04]  /*2410*/  ATOMS.OR RZ, [R8], R7 ;  /* 0x0000000708ff738c */ /* 0x0003e80003000000 */
[----:B------:R1:W-:Y:S02]  /*2420*/  ATOMS.XOR RZ, [R11], R0 ;  /* 0x000000000bff738c */ /* 0x0003e40003800000 */
.L_x_34:
[----:B--2---:R-:W-:Y:S05]  /*2430*/  BSYNC B0 ;  /* 0x0000000000007941 */ /* 0x004fea0003800000 */
.L_x_33:
[----:B------:R-:W-:Y:S05]  /*2440*/  @P1 BRA `(.L_x_39) ;  /* 0x0000000000881947 */ /* 0x000fea0003800000 */
[----:B------:R-:W-:Y:S05]  /*2450*/  WARPSYNC.ALL ;  /* 0x0000000000007948 */ /* 0x000fea0003800000 */
[----:B------:R-:W-:Y:S01]  /*2460*/  NOP ;  /* 0x0000000000007918 */ /* 0x000fe20000000000 */
[----:B------:R-:W-:-:S13]  /*2470*/  ELECT P0, URZ, PT ;  /* 0x0000000000ff782f */ /* 0x000fda0003800000 */
[----:B------:R-:W-:Y:S05]  /*2480*/  @!P0 BRA `(.L_x_39) ;  /* 0x0000000000788947 */ /* 0x000fea0003800000 */
[----:B-1----:R-:W-:Y:S02]  /*2490*/  MOV R3, 0x60 ;  /* 0x0000006000037802 */ /* 0x002fe40000000f00 */
[----:B------:R-:W-:Y:S02]  /*24a0*/  MOV R7, 0x58 ;  /* 0x0000005800077802 */ /* 0x000fe40000000f00 */
        /* <DEDUP_REMOVED lines=8> */
.L_x_40:
[----:B------:R-:W3:Y:S01]  /*2530*/  LDS R9, [R5+0x78] ;  /* 0x0000780005097984 */ /* 0x000ee20000000800 */
[----:B------:R-:W-:Y:S01]  /*2540*/  IMAD.MOV.U32 R2, RZ, RZ, 0xffff ;  /* 0x0000ffffff027424 */ /* 0x000fe200078e00ff */
[----:B-1----:R-:W-:Y:S01]  /*2550*/  PRMT R8, R13, 0x654, R8 ;  /* 0x000006540d087816 */ /* 0x002fe20000000008 */
[----:B------:R-:W-:Y:S02]  /*2560*/  IMAD.MOV.U32 R0, RZ, RZ, 0x1 ;  /* 0x00000001ff007424 */ /* 0x000fe400078e00ff */
[C---:B---3--:R-:W-:Y:S01]  /*2570*/  IMAD.SHL.U32 R10, R9.reuse, 0x20, RZ ;  /* 0x00000020090a7824 */ /* 0x048fe200078e00ff */
[----:B------:R-:W-:Y:S01]  /*2580*/  SHF.L.U32 R2, R2, R9, RZ ;  /* 0x0000000902027219 */ /* 0x000fe200000006ff */
[----:B------:R-:W-:-:S03]  /*2590*/  VIADD R7, R9, 0x10 ;  /* 0x0000001009077836 */ /* 0x000fc60000000000 */
[----:B------:R3:W-:Y:S02]  /*25a0*/  STS [R5+0x78], R10 ;  /* 0x0000780a05007388 */ /* 0x0007e40000000800 */
[----:B------:R-:W-:Y:S02]  /*25b0*/  SHF.L.U32 R9, R0, R7, RZ ;  /* 0x0000000700097219 */ /* 0x000fe400000006ff */
[----:B------:R-:W-:Y:S02]  /*25c0*/  MOV R7, 0x50 ;  /* 0x0000005000077802 */ /* 0x000fe40000000f00 */
[----:B------:R-:W-:Y:S02]  /*25d0*/  LOP3.LUT R2, R9, R2, RZ, 0xfc, !PT ;  /* 0x0000000209027212 */ /* 0x000fe400078efcff */
[----:B------:R-:W-:-:S05]  /*25e0*/  LEA R7, R6, R7, 0x18 ;  /* 0x0000000706077211 */ /* 0x000fca00078ec0ff */
[----:B------:R3:W-:Y:S01]  /*25f0*/  ATOMS.OR RZ, [R7], R2 ;  /* 0x0000000207ff738c */ /* 0x0007e20003000000 */
[----:B------:R3:W-:Y:S03]  /*2600*/  SYNCS.ARRIVE.TRANS64.RED.A1T0 RZ, [R8+URZ], RZ ;  /* 0x000000ff08ff79a7 */ /* 0x0007e600081004ff */
[----:B------:R3:W-:Y:S01]  /*2610*/  ATOMS.XOR RZ, [R3], R0 ;  /* 0x0000000003ff738c */ /* 0x0007e20003800000 */
[----:B------:R-:W-:Y:S05]  /*2620*/  BRA `(.L_x_39) ;  /* 0x0000000000107947 */ /* 0x000fea0003800000 */
.L_x_32:
[----:B------:R-:W-:Y:S02]  /*2630*/  MOV R0, 0xffffffff ;  /* 0xffffffff00007802 */ /* 0x000fe40000000f00 */
[----:B------:R-:W-:-:S03]  /*2640*/  MOV R2, 0x2670 ;  /* 0x0000267000027802 */ /* 0x000fc60000000f00 */
[----:B------:R3:W-:Y:S04]  /*2650*/  STS [R5+0x78], R0 ;  /* 0x0000780005007388 */ /* 0x0007e80000000800 */
[----:B-123--:R-:W-:Y:S05]  /*2660*/  CALL.REL.NOINC `($__internal_1_$__cuda_sm10x_tcgen05_guardrail_trap_phase_invalid_during_alloc) ;  /* 0x0000002400f07944 */ /* 0x00efea0003c00000 */
.L_x_39:
[----:B------:R-:W-:Y:S05]  /*2670*/  WARPSYNC.ALL ;  /* 0x0000000000007948 */ /* 0x000fea0003800000 */
[----:B------:R-:W-:Y:S01]  /*2680*/  NOP ;  /* 0x0000000000007918 */ /* 0x000fe20000000000 */
.L_x_31:
[----:B---3--:R-:W3:Y:S08]  /*2690*/  S2UR UR4, SR_CgaCtaId ;  /* 0x00000000000479c3 */ /* 0x008ef00000008800 */
[----:B----4-:R-:W-:Y:S01]  /*26a0*/  BAR.SYNC.DEFER_BLOCKING 0x2, 0xa0 ;  /* 0x0082800000007b1d */ /* 0x010fe20000010000 */
[----:B------:R-:W-:-:S07]  /*26b0*/  MOV R83, 0x400 ;  /* 0x0000040000537802 */ /* 0x000fce0000000f00 */
[----:B------:R-:W4:Y:S01]  /*26c0*/  S2UR UR18, SR_CTAID.Z ;  /* 0x00000000001279c3 */ /* 0x000f220000002700 */
[----:B-1-3-5:R-:W-:-:S05]  /*26d0*/  IMAD.U32 R0, RZ, RZ, UR4 ;  /* 0x00000004ff007e24 */ /* 0x02afca000f8e00ff */
[----:B------:R-:W-:Y:S01]  /*26e0*/  LEA R83, R0, R83, 0x18 ;  /* 0x0000005300537211 */ /* 0x000fe200078ec0ff */
[----:B----4-:R-:W-:-:S04]  /*26f0*/  UISETP.GT.U32.AND UP0, UPT, UR18, 0x1ff, UPT ;  /* 0x000001ff1200788c */ /* 0x010fc8000bf04070 */
[----:B------:R-:W1:Y:S02]  /*2700*/  LDS R2, [R83+0x78] ;  /* 0x0000780053027984 */ /* 0x000e640000000800 */
[----:B-1----:R-:W-:-:S03]  /*2710*/  R2UR UR19, R2 ;  /* 0x00000000021372ca */ /* 0x002fc600000e0000 */
[----:B------:R-:W-:-:S12]  /*2720*/  BRA.U UP0, `(.L_x_42) ;  /* 0x0000001d00a07547 */ /* 0x000fd8000b800000 */
[----:B------:R-:W1:Y:S01]  /*2730*/  LDCU.64 UR4, c[0x0][0x6c0] ;  /* 0x0000d800ff0477ac */ /* 0x000e620008000a00 */
[----:B------:R-:W-:Y:S01]  /*2740*/  SHF.R.U32.HI R2, RZ, 0x5, R4 ;  /* 0x00000005ff027819 */ /* 0x000fe20000011604 */
[----:B------:R-:W-:Y:S01]  /*2750*/  IMAD.SHL.U32 R5, R4, 0x40, RZ ;  /* 0x0000004004057824 */ /* 0x000fe200078e00ff */
[----:B------:R-:W-:Y:S01]  /*2760*/  R2UR UR10, R0 ;  /* 0x00000000000a72ca */ /* 0x000fe200000e0000 */
[----:B------:R-:W3:Y:S01]  /*2770*/  LDCU.64 UR36, c[0x0][0x6d8] ;  /* 0x0000db00ff2477ac */ /* 0x000ee20008000a00 */
[----:B------:R-:W-:Y:S01]  /*2780*/  R2UR UR33, R2 ;  /* 0x00000000022172ca */ /* 0x000fe200000e0000 */
[----:B------:R-:W-:Y:S01]  /*2790*/  IMAD.SHL.U32 R3, R4, 0x80, RZ ;  /* 0x0000008004037824 */ /* 0x000fe200078e00ff */
[----:B------:R-:W-:Y:S01]  /*27a0*/  LOP3.LUT R5, R5, 0x7c0, RZ, 0xc0, !PT ;  /* 0x000007c005057812 */ /* 0x000fe200078ec0ff */
[----:B------:R-:W4:Y:S01]  /*27b0*/  LDCU UR11, c[0x0][0x374] ;  /* 0x00006e80ff0b77ac */ /* 0x000f220008000800 */
[----:B------:R-:W-:Y:S02]  /*27c0*/  IMAD.MOV.U32 R74, RZ, RZ, RZ ;  /* 0x000000ffff4a7224 */ /* 0x000fe400078e00ff */
[----:B------:R-:W-:Y:S01]  /*27d0*/  LOP3.LUT R3, R3, 0xf80, RZ, 0xc0, !PT ;  /* 0x00000f8003037812 */ /* 0x000fe200078ec0ff */
[----:B------:R-:W4:Y:S04]  /*27e0*/  LDCU UR9, c[0x0][0x370] ;  /* 0x00006e00ff0977ac */ /* 0x000f280008000800 */
[----:B------:R-:W-:-:S02]  /*27f0*/  UISETP.NE.AND UP0, UPT, UR10, UR30, UPT ;  /* 0x0000001e0a00728c */ /* 0x000fc4000bf05270 */
[----:B-1----:R-:W-:Y:S01]  /*2800*/  UIMAD.WIDE.U32 UR6, UR18, UR5, URZ ;  /* 0x00000005120672a5 */ /* 0x002fe2000f8e00ff */
[----:B------:R-:W-:Y:S01]  /*2810*/  IMAD.U32 R2, RZ, RZ, UR33 ;  /* 0x00000021ff027e24 */ /* 0x000fe2000f8e00ff */
[----:B------:R-:W-:Y:S02]  /*2820*/  UISETP.LT.AND UP0, UPT, UR10, URZ, UP0 ;  /* 0x000000ff0a00728c */ /* 0x000fe40008701270 */
[----:B------:R-:W-:Y:S01]  /*2830*/  UIADD3 UR5, UPT, UPT, UR18, -UR7, URZ ;  /* 0x8000000712057290 */ /* 0x000fe2000fffe0ff */
[C---:B------:R-:W-:Y:S01]  /*2840*/  IMAD R0, R2.reuse, 0x800, R5 ;  /* 0x0000080002007824 */ /* 0x040fe200078e0205 */
[----:B------:R-:W1:Y:S01]  /*2850*/  LDCU UR8, c[0x0][0x378] ;  /* 0x00006f00ff0877ac */ /* 0x000e620008000800 */
[----:B------:R-:W-:Y:S02]  /*2860*/  IMAD R2, R2, 0x1000, R3 ;  /* 0x0000100002027824 */ /* 0x000fe400078e0203 */
[C---:B------:R-:W-:Y:S01]  /*2870*/  IMAD.IADD R0, R83.reuse, 0x1, R0 ;  /* 0x0000000153007824 */ /* 0x040fe200078e0200 */
[----:B------:R-:W-:Y:S01]  /*2880*/  USHF.R.U32.HI UR5, URZ, UR23, UR5 ;  /* 0x00000017ff057299 */ /* 0x000fe20008011605 */
[----:B------:R-:W-:Y:S01]  /*2890*/  IMAD.IADD R83, R83, 0x1, R2 ;  /* 0x0000000153537824 */ /* 0x000fe200078e0202 */
[----:B------:R-:W5:Y:S01]  /*28a0*/  LDCU UR6, c[0x0][0x6d0] ;  /* 0x0000da00ff0677ac */ /* 0x000f620008000800 */
[----:B------:R-:W-:-:S02]  /*28b0*/  VIADD R3, R0, 0x410 ;  /* 0x0000041000037836 */ /* 0x000fc40000000000 */
[C---:B------:R-:W-:Y:S01]  /*28c0*/  VIADD R5, R0.reuse, 0x430 ;  /* 0x0000043000057836 */ /* 0x040fe20000000000 */
[----:B------:R-:W-:Y:S01]  /*28d0*/  UIADD3 UR5, UPT, UPT, UR7, UR5, URZ ;  /* 0x0000000507057290 */ /* 0x000fe2000fffe0ff */
[C---:B------:R-:W-:Y:S01]  /*28e0*/  VIADD R2, R0.reuse, 0x420 ;  /* 0x0000042000027836 */ /* 0x040fe20000000000 */
[----:B------:R-:W-:Y:S01]  /*28f0*/  SHF.R.U32.HI R80, RZ, 0x3, R3 ;  /* 0x00000003ff507819 */ /* 0x000fe20000011603 */
[----:B------:R-:W-:Y:S01]  /*2900*/  VIADD R0, R0, 0x400 ;  /* 0x0000040000007836 */ /* 0x000fe20000000000 */
[----:B--2---:R-:W-:Y:S01]  /*2910*/  USHF.R.U32.HI UR5, URZ, UR22, UR5 ;  /* 0x00000016ff057299 */ /* 0x004fe20008011605 */
[----:B------:R-:W-:Y:S01]  /*2920*/  SHF.R.U32.HI R82, RZ, 0x3, R5 ;  /* 0x00000003ff527819 */ /* 0x000fe20000011605 */
[----:B----4-:R-:W-:Y:S01]  /*2930*/  UIMAD UR9, UR11, UR9, URZ ;  /* 0x000000090b0972a4 */ /* 0x010fe2000f8e02ff */
[----:B------:R-:W-:Y:S01]  /*2940*/  LOP3.LUT R80, R3, 0x30, R80, 0x78, !PT ;  /* 0x0000003003507812 */ /* 0x000fe200078e7850 */
[----:B------:R-:W-:Y:S01]  /*2950*/  UIADD3 UR5, UPT, UPT, -UR5, URZ, URZ ;  /* 0x000000ff05057290 */ /* 0x000fe2000fffe1ff */
[C---:B------:R-:W-:Y:S01]  /*2960*/  VIADD R3, R83.reuse, 0x4430 ;  /* 0x0000443053037836 */ /* 0x040fe20000000000 */
[----:B------:R-:W-:Y:S01]  /*2970*/  SHF.R.U32.HI R79, RZ, 0x3, R0 ;  /* 0x00000003ff4f7819 */ /* 0x000fe20000011600 */
[----:B-1----:R-:W-:Y:S01]  /*2980*/  UIMAD UR8, UR9, UR8, URZ ;  /* 0x00000008090872a4 */ /* 0x002fe2000f8e02ff */
[----:B------:R-:W-:Y:S01]  /*2990*/  SHF.R.U32.HI R81, RZ, 0x3, R2 ;  /* 0x00000003ff517819 */ /* 0x000fe20000011602 */
[----:B------:R-:W-:Y:S01]  /*29a0*/  UIMAD UR5, UR4, UR5, UR18 ;  /* 0x00000005040572a4 */ /* 0x000fe2000f8e0212 */
[----:B------:R-:W-:Y:S01]  /*29b0*/  SHF.R.U32.HI R78, RZ, 0x3, R3 ;  /* 0x00000003ff4e7819 */ /* 0x000fe20000011603 */
[----:B------:R-:W-:Y:S01]  /*29c0*/  ULEA.HI UR17, UR8, UR8, URZ, 0x1 ;  /* 0x0000000808117291 */ /* 0x000fe2000f8f08ff */
[----:B------:R-:W-:Y:S01]  /*29d0*/  LOP3.LUT R79, R0, 0x30, R79, 0x78, !PT ;  /* 0x00000030004f7812 */ /* 0x000fe200078e784f */
[----:B-----5:R-:W-:Y:S01]  /*29e0*/  UIMAD.WIDE.U32 UR6, UR5, UR6, URZ ;  /* 0x00000006050672a5 */ /* 0x020fe2000f8e00ff */
[----:B------:R-:W-:Y:S01]  /*29f0*/  VIADD R0, R83, 0x4420 ;  /* 0x0000442053007836 */ /* 0x000fe20000000000 */
[----:B------:R-:W-:Y:S01]  /*2a00*/  LOP3.LUT R78, R3, 0x70, R78, 0x78, !PT ;  /* 0x00000070034e7812 */ /* 0x000fe200078e784e */
[C---:B------:R-:W-:Y:S01]  /*2a10*/  VIADD R3, R83.reuse, 0x4410 ;  /* 0x0000441053037836 */ /* 0x040fe20000000000 */
[----:B------:R-:W-:Y:S01]  /*2a20*/  UIADD3 UR4, UPT, UPT, UR5, -UR7, URZ ;  /* 0x8000000705047290 */ /* 0x000fe2000fffe0ff */
[----:B------:R-:W-:Y:S01]  /*2a30*/  VIADD R83, R83, 0x4400 ;  /* 0x0000440053537836 */ /* 0x000fe20000000000 */
[----:B------:R-:W-:Y:S01]  /*2a40*/  SHF.R.U32.HI R77, RZ, 0x3, R0 ;  /* 0x00000003ff4d7819 */ /* 0x000fe20000011600 */
[----:B------:R-:W1:Y:S01]  /*2a50*/  LDCU.64 UR24, c[0x0][0x348] ;  /* 0x00006900ff1877ac */ /* 0x000e620008000a00 */
[----:B------:R-:W-:-:S02]  /*2a60*/  SHF.R.U32.HI R76, RZ, 0x3, R3 ;  /* 0x00000003ff4c7819 */ /* 0x000fc40000011603 */
[----:B------:R-:W-:Y:S01]  /*2a70*/  LOP3.LUT R77, R0, 0x70, R77, 0x78, !PT ;  /* 0x00000070004d7812 */ /* 0x000fe200078e784d */
[----:B------:R-:W-:Y:S01]  /*2a80*/  USHF.R.U32.HI UR4, URZ, UR21, UR4 ;  /* 0x00000015ff047299 */ /* 0x000fe20008011604 */
[----:B------:R-:W-:Y:S01]  /*2a90*/  SHF.R.U32.HI R0, RZ, 0x3, R83 ;  /* 0x00000003ff007819 */ /* 0x000fe20000011653 */
[----:B------:R-:W-:Y:S01]  /*2aa0*/  ULEA UR16, UR33, UR19, 0x15 ;  /* 0x0000001321107291 */ /* 0x000fe2000f8ea8ff */
[----:B------:R-:W-:Y:S01]  /*2ab0*/  LOP3.LUT R82, R5, 0x30, R82, 0x78, !PT ;  /* 0x0000003005527812 */ /* 0x000fe200078e7852 */
[----:B------:R-:W-:Y:S01]  /*2ac0*/  UIADD3 UR4, UPT, UPT, UR7, UR4, URZ ;  /* 0x0000000407047290 */ /* 0x000fe2000fffe0ff */
[----:B------:R-:W-:Y:S01]  /*2ad0*/  LOP3.LUT R81, R2, 0x30, R81, 0x78, !PT ;  /* 0x0000003002517812 */ /* 0x000fe200078e7851 */
[----:B------:R-:W-:Y:S01]  /*2ae0*/  USHF.R.S32.HI UR17, URZ, 0x1, UR17 ;  /* 0x00000001ff117899 */ /* 0x000fe20008011411 */
[----:B------:R-:W-:Y:S01]  /*2af0*/  LOP3.LUT R76, R3, 0x70, R76, 0x78, !PT ;  /* 0x00000070034c7812 */ /* 0x000fe200078e784c */
[----:B------:R-:W-:Y:S01]  /*2b00*/  USHF.R.U32.HI UR4, URZ, UR15, UR4 ;  /* 0x0000000fff047299 */ /* 0x000fe20008011604 */
[----:B------:R-:W-:Y:S01]  /*2b10*/  LOP3.LUT R75, R83, 0x70, R0, 0x78, !PT ;  /* 0x00000070534b7812 */ /* 0x000fe200078e7800 */
[----:B------:R-:W-:Y:S01]  /*2b20*/  UMOV UR12, URZ ;  /* 0x000000ff000c7c82 */ /* 0x000fe20008000000 */
[----:B------:R-:W-:Y:S01]  /*2b30*/  UMOV UR11, URZ ;  /* 0x000000ff000b7c82 */ /* 0x000fe20008000000 */
[----:B---3--:R-:W-:Y:S01]  /*2b40*/  UIMAD.WIDE.U32 UR6, UR4, UR37, URZ ;  /* 0x00000025040672a5 */ /* 0x008fe2000f8e00ff */
[----:B------:R-:W-:-:S03]  /*2b50*/  UMOV UR8, 0x400 ;  /* 0x0000040000087882 */ /* 0x000fc60000000000 */
[----:B------:R-:W-:-:S04]  /*2b60*/  UIADD3 UR6, UPT, UPT, UR4, -UR7, URZ ;  /* 0x8000000704067290 */ /* 0x000fc8000fffe0ff */
[----:B------:R-:W-:-:S04]  /*2b70*/  USHF.R.U32.HI UR6, URZ, UR14, UR6 ;  /* 0x0000000eff067299 */ /* 0x000fc80008011606 */
[----:B------:R-:W-:Y:S02]  /*2b80*/  UIADD3 UR6, UPT, UPT, UR7, UR6, URZ ;  /* 0x0000000607067290 */ /* 0x000fe4000fffe0ff */
[----:B------:R-:W-:Y:S02]  /*2b90*/  USHF.R.U32.HI UR7, URZ, 0x1, UR31 ;  /* 0x00000001ff077899 */ /* 0x000fe4000801161f */
[----:B------:R-:W-:Y:S02]  /*2ba0*/  USHF.R.U32.HI UR6, URZ, UR13, UR6 ;  /* 0x0000000dff067299 */ /* 0x000fe40008011606 */
[----:B------:R-:W-:Y:S02]  /*2bb0*/  UIADD3 UR10, UPT, UPT, UR7, -0x1, URZ ;  /* 0xffffffff070a7890 */ /* 0x000fe4000fffe0ff */
[----:B------:R-:W-:Y:S02]  /*2bc0*/  UIADD3 UR6, UPT, UPT, -UR6, URZ, URZ ;  /* 0x000000ff06067290 */ /* 0x000fe4000fffe1ff */
[----:B------:R-:W-:-:S02]  /*2bd0*/  @!UP0 UIADD3 UR10, UPT, UPT, UR7, URZ, URZ ;  /* 0x000000ff070a8290 */ /* 0x000fc4000fffe0ff */
[----:B------:R-:W-:Y:S01]  /*2be0*/  UIMAD UR36, UR36, UR6, UR4 ;  /* 0x00000006242472a4 */ /* 0x000fe2000f8e0204 */
[----:B------:R-:W2:Y:S01]  /*2bf0*/  S2UR UR7, SR_CgaCtaId ;  /* 0x00000000000779c3 */ /* 0x000ea20000008800 */
[----:B------:R-:W-:Y:S02]  /*2c00*/  UIADD3 UR4, UPT, UPT, -UR4, URZ, URZ ;  /* 0x000000ff04047290 */ /* 0x000fe4000fffe1ff */
[----:B------:R-:W-:-:S03]  /*2c10*/  UIADD3 UR10, UPT, UPT, UR10, UR10, URZ ;  /* 0x0000000a0a0a7290 */ /* 0x000fc6000fffe0ff */
[----:B------:R-:W3:Y:S02]  /*2c20*/  LDCU UR6, c[0x0][0x6cc] ;  /* 0x0000d980ff0677ac */ /* 0x000ee40008000800 */
[----:B-123--:R-:W-:-:S12]  /*2c30*/  UIMAD UR5, UR6, UR4, UR5 ;  /* 0x00000004060572a4 */ /* 0x00efd8000f8e0205 */
.L_x_47:
[----:B------:R-:W-:Y:S01]  /*2c40*/  IMAD.U32 R0, RZ, RZ, UR7 ;  /* 0x00000007ff007e24 */ /* 0x000fe2000f8e00ff */
[----:B------:R-:W-:Y:S01]  /*2c50*/  SHF.L.U32 R4, R74, 0x1f, RZ ;  /* 0x0000001f4a047819 */ /* 0x000fe200000006ff */
[----:B------:R-:W-:Y:S01]  /*2c60*/  UIADD3 UR38, UP0, UPT, UR24, 0x240, URZ ;  /* 0x0000024018267890 */ /* 0x000fe2000ff1e0ff */
[----:B------:R-:W1:Y:S01]  /*2c70*/  S2UR UR26, SR_CgaCtaId ;  /* 0x00000000001a79c3 */ /* 0x000e620000008800 */
[----:B------:R-:W-:Y:S01]  /*2c80*/  UIADD3 UR40, UP1, UPT, UR24, 0x2c0, URZ ;  /* 0x000002c018287890 */ /* 0x000fe2000ff3e0ff */
[----:B------:R-:W-:Y:S01]  /*2c90*/  R2UR UR4, R0 ;  /* 0x00000000000472ca */ /* 0x000fe200000e0000 */
[----:B------:R-:W-:Y:S02]  /*2ca0*/  UIADD3.X UR39, UPT, UPT, URZ, UR25, URZ, UP0, !UPT ;  /* 0x00000019ff277290 */ /* 0x000fe400087fe4ff */
[----:B------:R-:W-:Y:S02]  /*2cb0*/  ULEA UR34, UR11, UR16, 0x7 ;  /* 0x000000100b227291 */ /* 0x000fe4000f8e38ff */
[----:B------:R-:W-:Y:S01]  /*2cc0*/  UPLOP3.LUT UP2, UPT, UPT, UPT, UPT, 0x80, 0x8 ;  /* 0x000000000008789c */ /* 0x000fe20003f4f070 */
[----:B------:R-:W2:Y:S01]  /*2cd0*/  S2UR UR20, SR_CgaCtaId ;  /* 0x00000000001479c3 */ /* 0x000ea20000008800 */
[----:B------:R-:W3:Y:S01]  /*2ce0*/  LDCU UR35, c[0x0][0x6e4] ;  /* 0x0000dc80ff2377ac */ /* 0x000ee20008000800 */
[----:B------:R-:W-:-:S05]  /*2cf0*/  UIADD3.X UR41, UPT, UPT, URZ, UR25, URZ, UP1, !UPT ;  /* 0x00000019ff297290 */ /* 0x000fca0008ffe4ff */
[----:B------:R-:W-:Y:S02]  /*2d00*/  ULEA UR4, UR4, UR8, 0x18 ;  /* 0x0000000804047291 */ /* 0x000fe4000f8ec0ff */
[----:B------:R-:W-:Y:S02]  /*2d10*/  UISETP.NE.AND UP0, UPT, UR33, URZ, UPT ;  /* 0x000000ff2100728c */ /* 0x000fe4000bf05270 */
[----:B------:R-:W-:Y:S02]  /*2d20*/  ULEA UR9, UR11, UR4, 0x3 ;  /* 0x000000040b097291 */ /* 0x000fe4000f8e18ff */
[----:B------:R-:W-:-:S04]  /*2d30*/  UIADD3 UR4, UPT, UPT, UR5, UR5, URZ ;  /* 0x0000000505047290 */ /* 0x000fc8000fffe0ff */
[----:B------:R-:W-:-:S03]  /*2d40*/  ULOP3.LUT UR5, UR4, UR32, URZ, 0xfc, !UPT ;  /* 0x0000002004057292 */ /* 0x000fc6000f8efcff */
[----:B------:R-:W4:Y:S01]  /*2d50*/  SYNCS.PHASECHK.TRANS64.TRYWAIT P0, [UR9+0x50], R4 ;  /* 0x00005004ff0075a7 */ /* 0x000f220008001109 */
[----:B------:R-:W-:-:S04]  /*2d60*/  ULEA.HI UR4, UR4, UR5, URZ, 0x1 ;  /* 0x0000000504047291 */ /* 0x000fc8000f8f08ff */
[----:B------:R-:W-:Y:S02]  /*2d70*/  ULOP3.LUT UR6, UR4, 0xfffffffe, URZ, 0xc0, !UPT ;  /* 0xfffffffe04067892 */ /* 0x000fe4000f8ec0ff */
[----:B------:R-:W-:Y:S02]  /*2d80*/  USHF.R.U32.HI UR4, URZ, 0x1, UR4 ;  /* 0x00000001ff047899 */ /* 0x000fe40008011604 */
[----:B------:R-:W-:Y:S02]  /*2d90*/  UISETP.NE.AND UP3, UPT, UR5, UR6, UPT ;  /* 0x000000060500728c */ /* 0x000fe4000bf65270 */
[----:B------:R-:W-:Y:S02]  /*2da0*/  UIADD3 UR6, UPT, UPT, UR4, -0x1, URZ ;  /* 0xffffffff04067890 */ /* 0x000fe4000fffe0ff */
[----:B------:R-:W-:-:S11]  /*2db0*/  UISETP.LT.AND UP3, UPT, UR5, URZ, UP3 ;  /* 0x000000ff0500728c */ /* 0x000fd60009f61270 */
[----:B------:R-:W-:-:S04]  /*2dc0*/  @!UP3 UIADD3 UR6, UPT, UPT, UR4, URZ, URZ ;  /* 0x000000ff0406b290 */ /* 0x000fc8000fffe0ff */
[----:B------:R-:W-:Y:S01]  /*2dd0*/  ULEA UR6, UR6, UR29, 0x8 ;  /* 0x0000001d06067291 */ /* 0x000fe2000f8e40ff */
[----:B-1234-:R-:W-:Y:S11]  /*2de0*/  @!P0 BRA `(.L_x_43) ;  /* 0x0000001c00d48947 */ /* 0x01eff60003800000 */
.L_x_62:
[----:B------:R-:W-:Y:S01]  /*2df0*/  UMOV UR42, URZ ;  /* 0x000000ff002a7c82 */ /* 0x000fe20008000000 */
[----:B------:R-:W-:Y:S01]  /*2e00*/  UMOV UR28, 0x400 ;  /* 0x00000400001c7882 */ /* 0x000fe20000000000 */
[----:B------:R-:W-:-:S05]  /*2e10*/  UMOV UR27, 0x400 ;  /* 0x00000400001b7882 */ /* 0x000fca0000000000 */
.L_x_46:
[----:B------:R-:W-:Y:S02]  /*2e20*/  USHF.L.U32 UR5, UR42, 0x5, URZ ;  /* 0x000000052a057899 */ /* 0x000fe400080006ff */
[----:B------:R-:W-:Y:S02]  /*2e30*/  USHF.R.U32.HI UR37, URZ, 0x1, UR42 ;  /* 0x00000001ff257899 */ /* 0x000fe4000801162a */
[----:B------:R-:W-:Y:S02]  /*2e40*/  UIADD3 UR4, UPT, UPT, UR34, UR5, URZ ;  /* 0x0000000522047290 */ /* 0x000fe4000fffe0ff */
[----:B------:R-:W-:-:S07]  /*2e50*/  ULEA UR37, UR12, UR37, 0x2 ;  /* 0x000000250c257291 */ /* 0x000fce000f8e10ff */
[----:B------:R-:W2:Y:S01]  /*2e60*/  LDTM.x32 R36, tmem[UR4] ;  /* 0x00000004002479ee */ /* 0x000ea200082c0000 */
[----:B-1----:R-:W1:Y:S01]  /*2e70*/  LDTM.x32 R4, tmem[UR4+0x20] ;  /* 0x00002004000479ee */ /* 0x002e6200082c0000 */
[----:B------:R-:W-:-:S04]  /*2e80*/  USHF.R.S32.HI UR4, URZ, 0x1f, UR37 ;  /* 0x0000001fff047899 */ /* 0x000fc80008011425 */
[----:B------:R-:W-:-:S04]  /*2e90*/  ULEA.HI UR4, UR4, UR37, URZ, 0x2 ;  /* 0x0000002504047291 */ /* 0x000fc8000f8f10ff */
[----:B------:R-:W-:-:S04]  /*2ea0*/  ULOP3.LUT UR4, UR4, 0x3fffc, URZ, 0xc0, !UPT ;  /* 0x0003fffc04047892 */ /* 0x000fc8000f8ec0ff */
[----:B------:R-:W-:-:S06]  /*2eb0*/  UIADD3 UR4, UPT, UPT, UR37, -UR4, URZ ;  /* 0x8000000425047290 */ /* 0x000fcc000fffe0ff */
[----:B------:R-:W-:Y:S01]  /*2ec0*/  MOV R84, UR4 ;  /* 0x0000000400547c02 */ /* 0x000fe20008000f00 */
[----:B------:R-:W-:Y:S01]  /*2ed0*/  ULEA.HI UR4, UR37, UR37, URZ, 0x1 ;  /* 0x0000002525047291 */ /* 0x000fe2000f8f08ff */
[----:B--2---:R-:W-:Y:S01]  /*2ee0*/  FMUL R3, R37, UR35 ;  /* 0x0000002325037c20 */ /* 0x004fe20008400000 */
[----:B------:R-:W-:Y:S01]  /*2ef0*/  FMUL R2, R36, UR35 ;  /* 0x0000002324027c20 */ /* 0x000fe20008400000 */
[----:B------:R-:W-:Y:S01]  /*2f00*/  FMUL R71, R39, UR35 ;  /* 0x0000002327477c20 */ /* 0x000fe20008400000 */
[----:B------:R-:W-:Y:S01]  /*2f10*/  FMUL R41, R41, UR35 ;  /* 0x0000002329297c20 */ /* 0x000fe20008400000 */
[----:B------:R-:W-:Y:S01]  /*2f20*/  FMUL R43, R43, UR35 ;  /* 0x000000232b2b7c20 */ /* 0x000fe20008400000 */
[----:B------:R-:W-:Y:S01]  /*2f30*/  FMUL R42, R42, UR35 ;  /* 0x000000232a2a7c20 */ /* 0x000fe20008400000 */
[----:B------:R-:W-:Y:S01]  /*2f40*/  FMUL R40, R40, UR35 ;  /* 0x0000002328287c20 */ /* 0x000fe20008400000 */
[----:B------:R-:W-:Y:S01]  /*2f50*/  FMUL R70, R38, UR35 ;  /* 0x0000002326467c20 */ /* 0x000fe20008400000 */
[----:B------:R-:W-:Y:S01]  /*2f60*/  F2FP.BF16.F32.PACK_AB R36, R3, R2 ;  /* 0x000000020324723e */ /* 0x000fe200000010ff */
[----:B-1----:R-:W-:Y:S01]  /*2f70*/  FMUL R69, R5, UR35 ;  /* 0x0000002305457c20 */ /* 0x002fe20008400000 */
[----:B------:R-:W-:Y:S01]  /*2f80*/  F2FP.BF16.F32.PACK_AB R39, R43, R42 ;  /* 0x0000002a2b27723e */ /* 0x000fe200000010ff */
[----:B------:R-:W-:Y:S01]  /*2f90*/  FMUL R68, R4, UR35 ;  /* 0x0000002304447c20 */ /* 0x000fe20008400000 */
[----:B------:R-:W-:Y:S01]  /*2fa0*/  F2FP.BF16.F32.PACK_AB R38, R41, R40 ;  /* 0x000000282926723e */ /* 0x000fe200000010ff */
[----:B------:R-:W-:Y:S01]  /*2fb0*/  FMUL R45, R45, UR35 ;  /* 0x000000232d2d7c20 */ /* 0x000fe20008400000 */
[----:B------:R-:W-:Y:S01]  /*2fc0*/  F2FP.BF16.F32.PACK_AB R37, R71, R70 ;  /* 0x000000464725723e */ /* 0x000fe200000010ff */
[----:B------:R-:W-:Y:S01]  /*2fd0*/  FMUL R44, R44, UR35 ;  /* 0x000000232c2c7c20 */ /* 0x000fe20008400000 */
[----:B------:R-:W-:Y:S01]  /*2fe0*/  LEA R72, R84, R75, 0xe ;  /* 0x0000004b54487211 */ /* 0x000fe200078e70ff */
[----:B------:R-:W-:Y:S01]  /*2ff0*/  FMUL R47, R47, UR35 ;  /* 0x000000232f2f7c20 */ /* 0x000fe20008400000 */
[----:B------:R-:W-:Y:S01]  /*3000*/  FMUL R46, R46, UR35 ;  /* 0x000000232e2e7c20 */ /* 0x000fe20008400000 */
[----:B------:R-:W-:Y:S01]  /*3010*/  FMUL R49, R49, UR35 ;  /* 0x0000002331317c20 */ /* 0x000fe20008400000 */
[----:B------:R-:W-:Y:S01]  /*3020*/  FMUL R48, R48, UR35 ;  /* 0x0000002330307c20 */ /* 0x000fe20008400000 */
[----:B------:R-:W-:Y:S01]  /*3030*/  FMUL R51, R51, UR35 ;  /* 0x0000002333337c20 */ /* 0x000fe20008400000 */
[----:B------:R-:W-:Y:S01]  /*3040*/  FMUL R50, R50, UR35 ;  /* 0x0000002332327c20 */ /* 0x000fe20008400000 */
[----:B------:R-:W-:Y:S01]  /*3050*/  FMUL2 R4, R68.F32x2.HI_LO, -1.4426950216293334961 ;  /* 0xbfb8aa3b4404784a */ /* 0x000fe20001000000 */
[----:B------:R1:W-:Y:S01]  /*3060*/  STS.128 [R72], R36 ;  /* 0x0000002448007388 */ /* 0x0003e20000000c00 */
[----:B------:R-:W-:Y:S01]  /*3070*/  FMUL R73, R7, UR35 ;  /* 0x0000002307497c20 */ /* 0x000fe20008400000 */
[----:B------:R-:W-:Y:S01]  /*3080*/  FMUL R53, R53, UR35 ;  /* 0x0000002335357c20 */ /* 0x000fe20008400000 */
[----:B------:R2:W-:Y:S01]  /*3090*/  MUFU.EX2 R88, R4 ;  /* 0x0000000400587308 */ /* 0x0005e20000000800 */
[----:B------:R-:W-:Y:S01]  /*30a0*/  FMUL R52, R52, UR35 ;  /* 0x0000002334347c20 */ /* 0x000fe20008400000 */
[----:B------:R-:W-:Y:S01]  /*30b0*/  FMUL R55, R55, UR35 ;  /* 0x0000002337377c20 */ /* 0x000fe20008400000 */
[----:B------:R-:W-:Y:S01]  /*30c0*/  FMUL R57, R57, UR35 ;  /* 0x0000002339397c20 */ /* 0x000fe20008400000 */
[----:B------:R-:W-:Y:S01]  /*30d0*/  FMUL R59, R59, UR35 ;  /* 0x000000233b3b7c20 */ /* 0x000fe20008400000 */
[----:B------:R-:W-:Y:S01]  /*30e0*/  FMUL R58, R58, UR35 ;  /* 0x000000233a3a7c20 */ /* 0x000fe20008400000 */
[----:B------:R-:W-:Y:S01]  /*30f0*/  LEA R90, R84, R76, 0xe ;  /* 0x0000004c545a7211 */ /* 0x000fe200078e70ff */
[----:B------:R-:W-:Y:S01]  /*3100*/  FMUL R56, R56, UR35 ;  /* 0x0000002338387c20 */ /* 0x000fe20008400000 */
[----:B------:R-:W-:Y:S01]  /*3110*/  FMUL R54, R54, UR35 ;  /* 0x0000002336367c20 */ /* 0x000fe20008400000 */
[----:B------:R3:W-:Y:S01]  /*3120*/  MUFU.EX2 R85, R5 ;  /* 0x0000000500557308 */ /* 0x0007e20000000800 */
[----:B------:R-:W-:Y:S01]  /*3130*/  F2FP.BF16.F32.PACK_AB R7, R59, R58 ;  /* 0x0000003a3b07723e */ /* 0x000fe200000010ff */
[----:B------:R-:W-:Y:S01]  /*3140*/  FMUL R61, R61, UR35 ;  /* 0x000000233d3d7c20 */ /* 0x000fe20008400000 */
[----:B------:R-:W-:Y:S01]  /*3150*/  LEA R91, R84, R77, 0xe ;  /* 0x0000004d545b7211 */ /* 0x000fe200078e70ff */
[----:B------:R-:W-:Y:S01]  /*3160*/  FMUL R67, R67, UR35 ;  /* 0x0000002343437c20 */ /* 0x000fe20008400000 */
[----:B------:R-:W-:Y:S01]  /*3170*/  FMUL R66, R66, UR35 ;  /* 0x0000002342427c20 */ /* 0x000fe20008400000 */
[----:B------:R-:W-:Y:S01]  /*3180*/  FMUL R60, R60, UR35 ;  /* 0x000000233c3c7c20 */ /* 0x000fe20008400000 */
[----:B------:R-:W-:Y:S01]  /*3190*/  FMUL R9, R9, UR35 ;  /* 0x0000002309097c20 */ /* 0x000fe20008400000 */
[----:B--2---:R-:W-:Y:S01]  /*31a0*/  F2FP.BF16.F32.PACK_AB R4, R53, R52 ;  /* 0x000000343504723e */ /* 0x004fe200000010ff */
[----:B------:R-:W-:Y:S01]  /*31b0*/  FMUL R8, R8, UR35 ;  /* 0x0000002308087c20 */ /* 0x000fe20008400000 */
[----:B------:R-:W-:Y:S01]  /*31c0*/  FMUL R11, R11, UR35 ;  /* 0x000000230b0b7c20 */ /* 0x000fe20008400000 */
[----:B------:R-:W-:Y:S01]  /*31d0*/  FMUL R10, R10, UR35 ;  /* 0x000000230a0a7c20 */ /* 0x000fe20008400000 */
[----:B------:R-:W-:Y:S01]  /*31e0*/  FMUL R13, R13, UR35 ;  /* 0x000000230d0d7c20 */ /* 0x000fe20008400000 */
[----:B------:R-:W-:Y:S01]  /*31f0*/  FMUL R12, R12, UR35 ;  /* 0x000000230c0c7c20 */ /* 0x000fe20008400000 */
[----:B------:R-:W-:Y:S01]  /*3200*/  FMUL R21, R21, UR35 ;  /* 0x0000002315157c20 */ /* 0x000fe20008400000 */
[----:B------:R-:W-:Y:S01]  /*3210*/  FMUL R20, R20, UR35 ;  /* 0x0000002314147c20 */ /* 0x000fe20008400000 */
[----:B------:R-:W-:Y:S01]  /*3220*/  FMUL R19, R19, UR35 ;  /* 0x0000002313137c20 */ /* 0x000fe20008400000 */
[----:B---3--:R-:W-:Y:S01]  /*3230*/  F2FP.BF16.F32.PACK_AB R5, R55, R54 ;  /* 0x000000363705723e */ /* 0x008fe200000010ff */
[----:B------:R-:W-:Y:S01]  /*3240*/  FMUL R18, R18, UR35 ;  /* 0x0000002312127c20 */ /* 0x000fe20008400000 */
[----:B-1----:R-:W-:Y:S01]  /*3250*/  FMUL R72, R6, UR35 ;  /* 0x0000002306487c20 */ /* 0x002fe20008400000 */
[----:B------:R-:W-:Y:S01]  /*3260*/  F2FP.BF16.F32.PACK_AB R39, R51, R50 ;  /* 0x000000323327723e */ /* 0x000fe200000010ff */
[----:B------:R-:W-:Y:S01]  /*3270*/  FMUL R23, R23, UR35 ;  /* 0x0000002317177c20 */ /* 0x000fe20008400000 */
[----:B------:R-:W-:Y:S01]  /*3280*/  F2FP.BF16.F32.PACK_AB R38, R49, R48 ;  /* 0x000000303126723e */ /* 0x000fe200000010ff */
[----:B------:R-:W-:Y:S01]  /*3290*/  FMUL2 R86, R72.F32x2.HI_LO, -1.4426950216293334961 ;  /* 0xbfb8aa3b4856784a */ /* 0x000fe20001000000 */
[----:B------:R-:W-:Y:S01]  /*32a0*/  F2FP.BF16.F32.PACK_AB R37, R47, R46 ;  /* 0x0000002e2f25723e */ /* 0x000fe200000010ff */
[----:B------:R-:W-:Y:S01]  /*32b0*/  FMUL R22, R22, UR35 ;  /* 0x0000002316167c20 */ /* 0x000fe20008400000 */
[----:B------:R-:W-:Y:S01]  /*32c0*/  F2FP.BF16.F32.PACK_AB R36, R45, R44 ;  /* 0x0000002c2d24723e */ /* 0x000fe200000010ff */
[----:B------:R-:W1:Y:S01]  /*32d0*/  MUFU.EX2 R89, R86 ;  /* 0x0000005600597308 */ /* 0x000e620000000800 */
[----:B------:R-:W-:Y:S01]  /*32e0*/  F2FP.BF16.F32.PACK_AB R6, R57, R56 ;  /* 0x000000383906723e */ /* 0x000fe200000010ff */
[----:B------:R-:W-:Y:S01]  /*32f0*/  FMUL R33, R33, UR35 ;  /* 0x0000002321217c20 */ /* 0x000fe20008400000 */
[----:B------:R-:W-:Y:S01]  /*3300*/  FMUL R32, R32, UR35 ;  /* 0x0000002320207c20 */ /* 0x000fe20008400000 */
[----:B------:R2:W-:Y:S01]  /*3310*/  STS.128 [R90], R36 ;  /* 0x000000245a007388 */ /* 0x0005e20000000c00 */
[----:B------:R-:W-:Y:S01]  /*3320*/  FMUL R35, R35, UR35 ;  /* 0x0000002323237c20 */ /* 0x000fe20008400000 */
[----:B------:R-:W-:Y:S01]  /*3330*/  FMUL R34, R34, UR35 ;  /* 0x0000002322227c20 */ /* 0x000fe20008400000 */
[----:B------:R-:W-:Y:S01]  /*3340*/  FMUL R29, R29, UR35 ;  /* 0x000000231d1d7c20 */ /* 0x000fe20008400000 */
[----:B------:R3:W-:Y:S01]  /*3350*/  MUFU.EX2 R92, R87 ;  /* 0x00000057005c7308 */ /* 0x0007e20000000800 */
[----:B------:R4:W-:Y:S01]  /*3360*/  STS.128 [R91], R4 ;  /* 0x000000045b007388 */ /* 0x0009e20000000c00 */
[----:B------:R-:W-:Y:S01]  /*3370*/  FMUL R28, R28, UR35 ;  /* 0x000000231c1c7c20 */ /* 0x000fe20008400000 */
[----:B------:R-:W-:Y:S01]  /*3380*/  FMUL R31, R31, UR35 ;  /* 0x000000231f1f7c20 */ /* 0x000fe20008400000 */
[----:B------:R-:W-:Y:S01]  /*3390*/  FMUL R30, R30, UR35 ;  /* 0x000000231e1e7c20 */ /* 0x000fe20008400000 */
[----:B------:R-:W-:Y:S01]  /*33a0*/  ULOP3.LUT UR4, UR4, 0xfffffffe, URZ, 0xc0, !UPT ;  /* 0xfffffffe04047892 */ /* 0x000fe2000f8ec0ff */
[----:B-1----:R-:W-:-:S03]  /*33b0*/  FADD R89, R89, 1 ;  /* 0x3f80000059597421 */ /* 0x002fc60000000000 */
[----:B------:R-:W-:Y:S01]  /*33c0*/  UIADD3 UR37, UPT, UPT, UR37, -UR4, URZ ;  /* 0x8000000425257290 */ /* 0x000fe2000fffe0ff */
[----:B---3--:R-:W-:-:S04]  /*33d0*/  FMUL2 R86, R12.F32x2.HI_LO, -1.4426950216293334961 ;  /* 0xbfb8aa3b0c56784a */ /* 0x008fc80001000000 */
[----:B------:R-:W-:Y:S01]  /*33e0*/  MUFU.EX2 R93, R86 ;  /* 0x00000056005d7308 */ /* 0x000fe20000000800 */
[----:B--2---:R-:W-:Y:S01]  /*33f0*/  FMUL R39, R63, UR35 ;  /* 0x000000233f277c20 */ /* 0x004fe20008400000 */
[----:B------:R-:W-:Y:S01]  /*3400*/  FMUL R37, R65, UR35 ;  /* 0x0000002341257c20 */ /* 0x000fe20008400000 */
[----:B------:R-:W-:Y:S01]  /*3410*/  FMUL R36, R64, UR35 ;  /* 0x0000002340247c20 */ /* 0x000fe20008400000 */
[----:B------:R-:W-:Y:S01]  /*3420*/  FMUL R38, R62, UR35 ;  /* 0x000000233e267c20 */ /* 0x000fe20008400000 */
[----:B------:R-:W-:Y:S01]  /*3430*/  LEA R90, R84, R78, 0xe ;  /* 0x0000004e545a7211 */ /* 0x000fe200078e70ff */
[----:B------:R-:W-:Y:S01]  /*3440*/  FMUL2 R64, R8.F32x2.HI_LO, -1.4426950216293334961 ;  /* 0xbfb8aa3b0840784a */ /* 0x000fe20001000000 */
[----:B----4-:R-:W-:Y:S01]  /*3450*/  F2FP.BF16.F32.PACK_AB R7, R67, R66 ;  /* 0x000000424307723e */ /* 0x010fe200000010ff */
[----:B------:R-:W-:Y:S01]  /*3460*/  FMUL2 R62, R10.F32x2.HI_LO, -1.4426950216293334961 ;  /* 0xbfb8aa3b0a3e784a */ /* 0x000fe20001000000 */
[----:B------:R-:W-:Y:S01]  /*3470*/  F2FP.BF16.F32.PACK_AB R6, R37, R36 ;  /* 0x000000242506723e */ /* 0x000fe200000010ff */
[----:B------:R-:W1:Y:S01]  /*3480*/  MUFU.EX2 R91, R87 ;  /* 0x00000057005b7308 */ /* 0x000e620000000800 */
[----:B------:R-:W-:-:S02]  /*3490*/  F2FP.BF16.F32.PACK_AB R5, R39, R38 ;  /* 0x000000262705723e */ /* 0x000fc400000010ff */
[----:B------:R-:W-:Y:S02]  /*34a0*/  F2FP.BF16.F32.PACK_AB R4, R61, R60 ;  /* 0x0000003c3d04723e */ /* 0x000fe400000010ff */
[----:B------:R-:W-:-:S03]  /*34b0*/  LEA R84, R84, R83, 0xe ;  /* 0x0000005354547211 */ /* 0x000fc600078e70ff */
[----:B------:R2:W-:Y:S01]  /*34c0*/  STS.128 [R90], R4 ;  /* 0x000000045a007388 */ /* 0x0005e20000000c00 */
[----:B------:R-:W-:Y:S08]  /*34d0*/  MUFU.EX2 R64, R64 ;  /* 0x0000004000407308 */ /* 0x000ff00000000800 */
[----:B------:R-:W-:Y:S01]  /*34e0*/  MUFU.EX2 R65, R65 ;  /* 0x0000004100417308 */ /* 0x000fe20000000800 */
[----:B-1----:R-:W-:-:S07]  /*34f0*/  FADD R91, R91, 1 ;  /* 0x3f8000005b5b7421 */ /* 0x002fce0000000000 */
[----:B------:R-:W1:Y:S08]  /*3500*/  MUFU.EX2 R96, R62 ;  /* 0x0000003e00607308 */ /* 0x000e700000000800 */
[----:B------:R3:W-:Y:S01]  /*3510*/  MUFU.EX2 R94, R63 ;  /* 0x0000003f005e7308 */ /* 0x0007e20000000800 */
[----:B--2---:R-:W-:Y:S01]  /*3520*/  FADD R6, R88, 1 ;  /* 0x3f80000058067421 */ /* 0x004fe20000000000 */
[----:B------:R-:W-:Y:S01]  /*3530*/  FADD R88, R85, 1 ;  /* 0x3f80000055587421 */ /* 0x000fe20000000000 */
[----:B------:R-:W-:Y:S01]  /*3540*/  FADD R85, R92, 1 ;  /* 0x3f8000005c557421 */ /* 0x000fe20000000000 */
[----:B------:R-:W-:Y:S01]  /*3550*/  FMUL R5, R15, UR35 ;  /* 0x000000230f057c20 */ /* 0x000fe20008400000 */
[----:B------:R-:W-:-:S03]  /*3560*/  FMUL R4, R14, UR35 ;  /* 0x000000230e047c20 */ /* 0x000fc60008400000 */
[----:B------:R-:W-:Y:S01]  /*3570*/  MUFU.RCP R7, R88 ;  /* 0x0000005800077308 */ /* 0x000fe20000001000 */
[----:B-1----:R-:W-:Y:S01]  /*3580*/  FADD R96, R96, 1 ;  /* 0x3f80000060607421 */ /* 0x002fe20000000000 */
[----:B---3--:R-:W-:-:S06]  /*3590*/  FMUL2 R62, R4.F32x2.HI_LO, -1.4426950216293334961 ;  /* 0xbfb8aa3b043e784a */ /* 0x008fcc0001000000 */
[----:B------:R-:W1:Y:S08]  /*35a0*/  MUFU.RCP R6, R6 ;  /* 0x0000000600067308 */ /* 0x000e700000001000 */
[----:B------:R-:W-:Y:S08]  /*35b0*/  MUFU.RCP R14, R89 ;  /* 0x00000059000e7308 */ /* 0x000ff00000001000 */
[----:B------:R-:W2:Y:S01]  /*35c0*/  MUFU.RCP R15, R85 ;  /* 0x00000055000f7308 */ /* 0x000ea20000001000 */
[----:B-1----:R-:W-:-:S04]  /*35d0*/  FMUL2 R6, R6.F32x2.HI_LO, R68.F32x2.HI_LO ;  /* 0x000000440606724a */ /* 0x002fc80000000000 */
[----:B------:R-:W-:Y:S02]  /*35e0*/  FMUL2 R2, R6.F32x2.HI_LO, R2.F32x2.HI_LO ;  /* 0x000000020602724a */ /* 0x000fe40000000000 */
[----:B------:R-:W-:Y:S01]  /*35f0*/  FMUL R6, R16, UR35 ;  /* 0x0000002310067c20 */ /* 0x000fe20008400000 */
[----:B------:R-:W-:Y:S01]  /*3600*/  FADD R16, R64, 1 ;  /* 0x3f80000040107421 */ /* 0x000fe20000000000 */
[----:B------:R-:W-:Y:S01]  /*3610*/  FMUL R7, R17, UR35 ;  /* 0x0000002311077c20 */ /* 0x000fe20008400000 */
[----:B------:R-:W-:Y:S03]  /*3620*/  MUFU.EX2 R90, R62 ;  /* 0x0000003e005a7308 */ /* 0x000fe60000000800 */
[----:B------:R-:W-:Y:S02]  /*3630*/  FMUL2 R86, R6.F32x2.HI_LO, -1.4426950216293334961 ;  /* 0xbfb8aa3b0656784a */ /* 0x000fe40001000000 */
[----:B--2---:R-:W-:-:S03]  /*3640*/  FMUL2 R14, R14.F32x2.HI_LO, R72.F32x2.HI_LO ;  /* 0x000000480e0e724a */ /* 0x004fc60000000000 */
[----:B------:R-:W-:Y:S01]  /*3650*/  MUFU.RCP R16, R16 ;  /* 0x0000001000107308 */ /* 0x000fe20000001000 */
[----:B------:R-:W-:Y:S02]  /*3660*/  FMUL2 R14, R14.F32x2.HI_LO, R70.F32x2.HI_LO ;  /* 0x000000460e0e724a */ /* 0x000fe40000000000 */
[----:B------:R-:W-:Y:S01]  /*3670*/  FADD R70, R65, 1 ;  /* 0x3f80000041467421 */ /* 0x000fe20000000000 */
[----:B------:R-:W-:-:S04]  /*3680*/  FMUL2 R64, R18.F32x2.HI_LO, -1.4426950216293334961 ;  /* 0xbfb8aa3b1240784a */ /* 0x000fc80001000000 */
[----:B------:R1:W-:Y:S08]  /*3690*/  MUFU.EX2 R92, R87 ;  /* 0x00000057005c7308 */ /* 0x0003f00000000800 */
[----:B------:R-:W2:Y:S08]  /*36a0*/  MUFU.RCP R17, R70 ;  /* 0x0000004600117308 */ /* 0x000eb00000001000 */
[----:B------:R-:W3:Y:S01]  /*36b0*/  MUFU.EX2 R95, R63 ;  /* 0x0000003f005f7308 */ /* 0x000ee20000000800 */
[----:B-1----:R-:W-:-:S07]  /*36c0*/  FADD R87, R94, 1 ;  /* 0x3f8000005e577421 */ /* 0x002fce0000000000 */
[----:B------:R-:W-:Y:S01]  /*36d0*/  MUFU.RCP R62, R96 ;  /* 0x00000060003e7308 */ /* 0x000fe20000001000 */
[----:B--2---:R-:W-:Y:S02]  /*36e0*/  FMUL2 R16, R16.F32x2.HI_LO, R8.F32x2.HI_LO ;  /* 0x000000081010724a */ /* 0x004fe40000000000 */
[----:B------:R-:W-:Y:S02]  /*36f0*/  FMUL2 R70, R20.F32x2.HI_LO, -1.4426950216293334961 ;  /* 0xbfb8aa3b1446784a */ /* 0x000fe40001000000 */
[----:B------:R-:W-:Y:S02]  /*3700*/  FMUL2 R16, R16.F32x2.HI_LO, R40.F32x2.HI_LO ;  /* 0x000000281010724a */ /* 0x000fe40000000000 */
[----:B------:R-:W-:Y:S01]  /*3710*/  FADD R40, R93, 1 ;  /* 0x3f8000005d287421 */ /* 0x000fe20000000000 */
[----:B------:R-:W1:Y:S01]  /*3720*/  MUFU.RCP R63, R87 ;  /* 0x00000057003f7308 */ /* 0x000e620000001000 */
[----:B---3--:R-:W-:-:S07]  /*3730*/  FADD R95, R95, 1 ;  /* 0x3f8000005f5f7421 */ /* 0x008fce0000000000 */
[----:B------:R2:W3:Y:S08]  /*3740*/  MUFU.EX2 R85, R70 ;  /* 0x0000004600557308 */ /* 0x0004f00000000800 */
[----:B------:R-:W-:Y:S01]  /*3750*/  MUFU.RCP R40, R40 ;  /* 0x0000002800287308 */ /* 0x000fe20000001000 */
[----:B-1----:R-:W-:Y:S01]  /*3760*/  FMUL2 R62, R62.F32x2.HI_LO, R10.F32x2.HI_LO ;  /* 0x0000000a3e3e724a */ /* 0x002fe20000000000 */
[----:B------:R-:W-:-:S02]  /*3770*/  F2FP.BF16.F32.PACK_AB R11, R11, R10 ;  /* 0x0000000a0b0b723e */ /* 0x000fc400000010ff */
[----:B------:R-:W-:Y:S01]  /*3780*/  F2FP.BF16.F32.PACK_AB R10, R9, R8 ;  /* 0x00000008090a723e */ /* 0x000fe200000010ff */
[----:B------:R-:W-:Y:S01]  /*3790*/  FMUL2 R42, R62.F32x2.HI_LO, R42.F32x2.HI_LO ;  /* 0x0000002a3e2a724a */ /* 0x000fe20000000000 */
[----:B------:R-:W-:Y:S02]  /*37a0*/  F2FP.BF16.F32.PACK_AB R9, R73, R72 ;  /* 0x000000484909723e */ /* 0x000fe400000010ff */
[----:B------:R-:W1:Y:S01]  /*37b0*/  MUFU.RCP R41, R91 ;  /* 0x0000005b00297308 */ /* 0x000e620000001000 */
[----:B--2---:R-:W-:Y:S01]  /*37c0*/  FADD R70, R90, 1 ;  /* 0x3f8000005a467421 */ /* 0x004fe20000000000 */
[----:B------:R-:W-:Y:S01]  /*37d0*/  F2FP.BF16.F32.PACK_AB R8, R69, R68 ;  /* 0x000000444508723e */ /* 0x000fe200000010ff */
[----:B---3--:R-:W-:-:S05]  /*37e0*/  FADD R85, R85, 1 ;  /* 0x3f80000055557421 */ /* 0x008fca0000000000 */
[----:B------:R-:W-:Y:S08]  /*37f0*/  MUFU.RCP R62, R70 ;  /* 0x00000046003e7308 */ /* 0x000ff00000001000 */
[----:B------:R-:W2:Y:S01]  /*3800*/  MUFU.RCP R63, R95 ;  /* 0x0000005f003f7308 */ /* 0x000ea20000001000 */
[----:B-1----:R-:W-:-:S04]  /*3810*/  FMUL2 R40, R40.F32x2.HI_LO, R12.F32x2.HI_LO ;  /* 0x0000000c2828724a */ /* 0x002fc80000000000 */
[----:B------:R-:W-:Y:S02]  /*3820*/  FMUL2 R40, R40.F32x2.HI_LO, R44.F32x2.HI_LO ;  /* 0x0000002c2828724a */ /* 0x000fe40000000000 */
[----:B------:R-:W-:Y:S01]  /*3830*/  FMUL R45, R25, UR35 ;  /* 0x00000023192d7c20 */ /* 0x000fe20008400000 */
[----:B------:R-:W-:Y:S01]  /*3840*/  MUFU.EX2 R88, R86 ;  /* 0x0000005600587308 */ /* 0x000fe20000000800 */
[----:B------:R-:W-:-:S04]  /*3850*/  FMUL R44, R24, UR35 ;  /* 0x00000023182c7c20 */ /* 0x000fc80008400000 */
[----:B------:R-:W-:-:S03]  /*3860*/  FMUL2 R24, R44.F32x2.HI_LO, -1.4426950216293334961 ;  /* 0xbfb8aa3b2c18784a */ /* 0x000fc60001000000 */
[----:B------:R-:W1:Y:S01]  /*3870*/  MUFU.EX2 R89, R64 ;  /* 0x0000004000597308 */ /* 0x000e620000000800 */
[----:B--2---:R-:W-:-:S04]  /*3880*/  FMUL2 R62, R62.F32x2.HI_LO, R4.F32x2.HI_LO ;  /* 0x000000043e3e724a */ /* 0x004fc80000000000 */
[----:B------:R-:W-:Y:S02]  /*3890*/  FMUL2 R46, R62.F32x2.HI_LO, R46.F32x2.HI_LO ;  /* 0x0000002e3e2e724a */ /* 0x000fe40000000000 */
[----:B------:R-:W-:Y:S01]  /*38a0*/  FMUL R63, R27, UR35 ;  /* 0x000000231b3f7c20 */ /* 0x000fe20008400000 */
[----:B------:R2:W3:Y:S01]  /*38b0*/  MUFU.EX2 R94, R65 ;  /* 0x00000041005e7308 */ /* 0x0004e20000000800 */
[----:B------:R-:W-:-:S04]  /*38c0*/  FMUL R62, R26, UR35 ;  /* 0x000000231a3e7c20 */ /* 0x000fc80008400000 */
[----:B------:R-:W-:-:S03]  /*38d0*/  FMUL2 R26, R62.F32x2.HI_LO, -1.4426950216293334961 ;  /* 0xbfb8aa3b3e1a784a */ /* 0x000fc60001000000 */
[----:B------:R4:W-:Y:S01]  /*38e0*/  MUFU.EX2 R86, R71 ;  /* 0x0000004700567308 */ /* 0x0009e20000000800 */
[----:B-1----:R-:W-:-:S07]  /*38f0*/  FADD R89, R89, 1 ;  /* 0x3f80000059597421 */ /* 0x002fce0000000000 */
[----:B------:R-:W1:Y:S01]  /*3900*/  MUFU.EX2 R91, R24 ;  /* 0x00000018005b7308 */ /* 0x000e620000000800 */
[----:B--2---:R-:W-:Y:S02]  /*3910*/  FMUL2 R64, R22.F32x2.HI_LO, -1.4426950216293334961 ;  /* 0xbfb8aa3b1640784a */ /* 0x004fe40001000000 */
[----:B---3--:R-:W-:-:S05]  /*3920*/  FADD R70, R94, 1 ;  /* 0x3f8000005e467421 */ /* 0x008fca0000000000 */
[----:B------:R2:W-:Y:S01]  /*3930*/  MUFU.EX2 R87, R64 ;  /* 0x0000004000577308 */ /* 0x0005e20000000800 */
[----:B----4-:R-:W-:-:S07]  /*3940*/  FADD R71, R92, 1 ;  /* 0x3f8000005c477421 */ /* 0x010fce0000000000 */
[----:B------:R-:W3:Y:S01]  /*3950*/  MUFU.EX2 R93, R25 ;  /* 0x00000019005d7308 */ /* 0x000ee20000000800 */
[----:B-1----:R-:W-:-:S07]  /*3960*/  FADD R72, R91, 1 ;  /* 0x3f8000005b487421 */ /* 0x002fce0000000000 */
[----:B------:R-:W1:Y:S01]  /*3970*/  MUFU.EX2 R90, R65 ;  /* 0x00000041005a7308 */ /* 0x000e620000000800 */
[----:B--2---:R-:W-:-:S07]  /*3980*/  FADD R64, R88, 1 ;  /* 0x3f80000058407421 */ /* 0x004fce0000000000 */
[----:B------:R2:W-:Y:S01]  /*3990*/  MUFU.RCP R24, R89 ;  /* 0x0000005900187308 */ /* 0x0005e20000001000 */
[----:B---3--:R-:W-:-:S07]  /*39a0*/  FADD R73, R93, 1 ;  /* 0x3f8000005d497421 */ /* 0x008fce0000000000 */
[----:B------:R-:W3:Y:S08]  /*39b0*/  MUFU.RCP R25, R70 ;  /* 0x0000004600197308 */ /* 0x000ef00000001000 */
[----:B------:R-:W-:Y:S01]  /*39c0*/  MUFU.RCP R64, R64 ;  /* 0x0000004000407308 */ /* 0x000fe20000001000 */
[----:B--2---:R-:W-:Y:S01]  /*39d0*/  FADD R89, R86, 1 ;  /* 0x3f80000056597421 */ /* 0x004fe20000000000 */
[----:B------:R-:W-:Y:S01]  /*39e0*/  FADD R86, R87, 1 ;  /* 0x3f80000057567421 */ /* 0x000fe20000000000 */
[----:B-1----:R-:W-:-:S05]  /*39f0*/  FADD R87, R90, 1 ;  /* 0x3f8000005a577421 */ /* 0x002fca0000000000 */
[----:B------:R-:W1:Y:S01]  /*3a00*/  MUFU.RCP R65, R71 ;  /* 0x0000004700417308 */ /* 0x000e620000001000 */
[----:B---3--:R-:W-:-:S04]  /*3a10*/  FMUL2 R24, R24.F32x2.HI_LO, R18.F32x2.HI_LO ;  /* 0x000000121818724a */ /* 0x008fc80000000000 */
[----:B------:R-:W-:Y:S02]  /*3a20*/  FMUL2 R50, R24.F32x2.HI_LO, R50.F32x2.HI_LO ;  /* 0x000000321832724a */ /* 0x000fe40000000000 */
[----:B------:R-:W-:Y:S01]  /*3a30*/  FMUL2 R24, R32.F32x2.HI_LO, -1.4426950216293334961 ;  /* 0xbfb8aa3b2018784a */ /* 0x000fe20001000000 */
[----:B------:R-:W2:Y:S08]  /*3a40*/  MUFU.EX2 R92, R26 ;  /* 0x0000001a005c7308 */ /* 0x000eb00000000800 */
[----:B------:R-:W3:Y:S01]  /*3a50*/  MUFU.EX2 R94, R27 ;  /* 0x0000001b005e7308 */ /* 0x000ee20000000800 */
[----:B-1----:R-:W-:-:S02]  /*3a60*/  FMUL2 R64, R64.F32x2.HI_LO, R6.F32x2.HI_LO ;  /* 0x000000064040724a */ /* 0x002fc40000000000 */
[----:B------:R-:W-:Y:S02]  /*3a70*/  FMUL2 R70, R30.F32x2.HI_LO, -1.4426950216293334961 ;  /* 0xbfb8aa3b1e46784a */ /* 0x000fe40001000000 */
[----:B------:R-:W-:Y:S02]  /*3a80*/  FMUL2 R48, R64.F32x2.HI_LO, R48.F32x2.HI_LO ;  /* 0x000000304030724a */ /* 0x000fe40000000000 */
[----:B------:R-:W-:Y:S01]  /*3a90*/  FMUL2 R64, R28.F32x2.HI_LO, -1.4426950216293334961 ;  /* 0xbfb8aa3b1c40784a */ /* 0x000fe20001000000 */
[----:B------:R-:W-:Y:S01]  /*3aa0*/  MUFU.EX2 R25, R25 ;  /* 0x0000001900197308 */ /* 0x000fe20000000800 */
[----:B--2---:R-:W-:-:S07]  /*3ab0*/  FADD R90, R92, 1 ;  /* 0x3f8000005c5a7421 */ /* 0x004fce0000000000 */
[----:B------:R-:W-:Y:S01]  /*3ac0*/  MUFU.RCP R90, R90 ;  /* 0x0000005a005a7308 */ /* 0x000fe20000001000 */
[----:B---3--:R-:W-:Y:S01]  /*3ad0*/  FADD R91, R94, 1 ;  /* 0x3f8000005e5b7421 */ /* 0x008fe20000000000 */
[----:B------:R-:W-:-:S06]  /*3ae0*/  FMUL2 R26, R34.F32x2.HI_LO, -1.4426950216293334961 ;  /* 0xbfb8aa3b221a784a */ /* 0x000fcc0001000000 */
[----:B------:R-:W1:Y:S08]  /*3af0*/  MUFU.RCP R91, R91 ;  /* 0x0000005b005b7308 */ /* 0x000e700000001000 */
[----:B------:R2:W-:Y:S08]  /*3b00*/  MUFU.EX2 R95, R27 ;  /* 0x0000001b005f7308 */ /* 0x0005f00000000800 */
[----:B------:R3:W4:Y:S01]  /*3b10*/  MUFU.EX2 R98, R26 ;  /* 0x0000001a00627308 */ /* 0x0007220000000800 */
[----:B-1----:R-:W-:-:S04]  /*3b20*/  FMUL2 R90, R90.F32x2.HI_LO, R62.F32x2.HI_LO ;  /* 0x0000003e5a5a724a */ /* 0x002fc80000000000 */
[----:B------:R-:W-:-:S03]  /*3b30*/  FMUL2 R90, R90.F32x2.HI_LO, R58.F32x2.HI_LO ;  /* 0x0000003a5a5a724a */ /* 0x000fc60000000000 */
[----:B------:R-:W-:Y:S01]  /*3b40*/  MUFU.EX2 R64, R64 ;  /* 0x0000004000407308 */ /* 0x000fe20000000800 */
[----:B--2---:R-:W-:Y:S01]  /*3b50*/  F2FP.BF16.F32.PACK_AB R27, R19, R18 ;  /* 0x00000012131b723e */ /* 0x004fe200000010ff */
[----:B------:R-:W-:Y:S01]  /*3b60*/  FADD R19, R25, 1 ;  /* 0x3f80000019137421 */ /* 0x000fe20000000000 */
[----:B------:R-:W-:Y:S02]  /*3b70*/  F2FP.BF16.F32.PACK_AB R25, R5, R4 ;  /* 0x000000040519723e */ /* 0x000fe400000010ff */
[----:B------:R-:W-:-:S03]  /*3b80*/  IADD3 R4, PT, PT, R84, 0x40, RZ ;  /* 0x0000004054047810 */ /* 0x000fc60007ffe0ff */
[----:B------:R-:W-:Y:S01]  /*3b90*/  MUFU.EX2 R65, R65 ;  /* 0x0000004100417308 */ /* 0x000fe20000000800 */
[----:B---3--:R-:W-:Y:S01]  /*3ba0*/  F2FP.BF16.F32.PACK_AB R26, R7, R6 ;  /* 0x00000006071a723e */ /* 0x008fe200000010ff */
[----:B----4-:R-:W-:Y:S01]  /*3bb0*/  FADD R98, R98, 1 ;  /* 0x3f80000062627421 */ /* 0x010fe20000000000 */
[----:B------:R-:W-:Y:S01]  /*3bc0*/  F2FP.BF16.F32.PACK_AB R7, R63, R62 ;  /* 0x0000003e3f07723e */ /* 0x000fe200000010ff */
[----:B------:R-:W-:Y:S01]  /*3bd0*/  FADD R63, R95, 1 ;  /* 0x3f8000005f3f7421 */ /* 0x000fe20000000000 */
[----:B------:R-:W-:Y:S02]  /*3be0*/  SHF.R.U32.HI R5, RZ, 0x3, R4 ;  /* 0x00000003ff057819 */ /* 0x000fe40000011604 */
[----:B------:R-:W-:Y:S01]  /*3bf0*/  F2FP.BF16.F32.PACK_AB R6, R45, R44 ;  /* 0x0000002c2d06723e */ /* 0x000fe200000010ff */
[----:B------:R-:W1:Y:S08]  /*3c00*/  MUFU.EX2 R24, R24 ;  /* 0x0000001800187308 */ /* 0x000e700000000800 */
[----:B------:R-:W-:Y:S08]  /*3c10*/  MUFU.RCP R72, R72 ;  /* 0x0000004800487308 */ /* 0x000ff00000001000 */
[----:B------:R-:W2:Y:S01]  /*3c20*/  MUFU.RCP R73, R73 ;  /* 0x0000004900497308 */ /* 0x000ea20000001000 */
[----:B-1----:R-:W-:Y:S01]  /*3c30*/  FADD R68, R24, 1 ;  /* 0x3f80000018447421 */ /* 0x002fe20000000000 */
[----:B------:R-:W-:-:S06]  /*3c40*/  F2FP.BF16.F32.PACK_AB R24, R13, R12 ;  /* 0x0000000c0d18723e */ /* 0x000fcc00000010ff */
[----:B------:R1:W3:Y:S08]  /*3c50*/  MUFU.EX2 R97, R70 ;  /* 0x0000004600617308 */ /* 0x0002f00000000800 */
[----:B------:R4:W5:Y:S01]  /*3c60*/  MUFU.EX2 R96, R71 ;  /* 0x0000004700607308 */ /* 0x0009620000000800 */
[----:B--2---:R-:W-:Y:S01]  /*3c70*/  FMUL2 R72, R72.F32x2.HI_LO, R44.F32x2.HI_LO ;  /* 0x0000002c4848724a */ /* 0x004fe20000000000 */
[----:B------:R-:W-:-:S02]  /*3c80*/  LOP3.LUT R45, R4, 0x70, R5, 0x78, !PT ;  /* 0x00000070042d7812 */ /* 0x000fc400078e7805 */
[----:B------:R-:W-:Y:S01]  /*3c90*/  IADD3 R44, PT, PT, R84, 0x50, RZ ;  /* 0x00000050542c7810 */ /* 0x000fe20007ffe0ff */
[----:B------:R-:W-:Y:S01]  /*3ca0*/  FMUL2 R56, R72.F32x2.HI_LO, R56.F32x2.HI_LO ;  /* 0x000000384838724a */ /* 0x000fe20000000000 */
[----:B------:R-:W-:Y:S01]  /*3cb0*/  F2FP.BF16.F32.PACK_AB R5, R23, R22 ;  /* 0x000000161705723e */ /* 0x000fe200000010ff */
[----:B------:R2:W-:Y:S01]  /*3cc0*/  STS.128 [R45], R8 ;  /* 0x000000082d007388 */ /* 0x0005e20000000c00 */
[----:B------:R-:W-:Y:S01]  /*3cd0*/  MUFU.RCP R86, R86 ;  /* 0x0000005600567308 */ /* 0x000fe20000001000 */
[----:B-1----:R-:W-:Y:S01]  /*3ce0*/  FADD R70, R64, 1 ;  /* 0x3f80000040467421 */ /* 0x002fe20000000000 */
[----:B------:R-:W-:Y:S01]  /*3cf0*/  F2FP.BF16.F32.PACK_AB R4, R21, R20 ;  /* 0x000000141504723e */ /* 0x000fe200000010ff */
[----:B---3--:R-:W-:-:S05]  /*3d00*/  FADD R64, R97, 1 ;  /* 0x3f80000061407421 */ /* 0x008fca0000000000 */
[----:B------:R-:W1:Y:S01]  /*3d10*/  MUFU.RCP R87, R87 ;  /* 0x0000005700577308 */ /* 0x000e620000001000 */
[----:B----4-:R-:W-:Y:S01]  /*3d20*/  FADD R71, R65, 1 ;  /* 0x3f80000041477421 */ /* 0x010fe20000000000 */
[----:B-----5:R-:W-:-:S06]  /*3d30*/  FADD R65, R96, 1 ;  /* 0x3f80000060417421 */ /* 0x020fcc0000000000 */
[----:B------:R-:W-:Y:S08]  /*3d40*/  MUFU.RCP R62, R98 ;  /* 0x00000062003e7308 */ /* 0x000ff00000001000 */
[----:B------:R-:W3:Y:S01]  /*3d50*/  MUFU.RCP R63, R63 ;  /* 0x0000003f003f7308 */ /* 0x000ee20000001000 */
[----:B-1----:R-:W-:Y:S01]  /*3d60*/  FMUL2 R86, R86.F32x2.HI_LO, R22.F32x2.HI_LO ;  /* 0x000000165656724a */ /* 0x002fe20000000000 */
[----:B------:R-:W-:-:S02]  /*3d70*/  SHF.R.U32.HI R23, RZ, 0x3, R44 ;  /* 0x00000003ff177819 */ /* 0x000fc4000001162c */
[----:B------:R-:W-:Y:S01]  /*3d80*/  F2FP.BF16.F32.PACK_AB R22, R57, R56 ;  /* 0x000000383916723e */ /* 0x000fe200000010ff */
[----:B------:R-:W-:Y:S01]  /*3d90*/  FMUL2 R54, R86.F32x2.HI_LO, R54.F32x2.HI_LO ;  /* 0x000000365636724a */ /* 0x000fe20000000000 */
[C---:B--2---:R-:W-:Y:S02]  /*3da0*/  IADD3 R8, PT, PT, R84.reuse, 0x60, RZ ;  /* 0x0000006054087810 */ /* 0x044fe40007ffe0ff */
[----:B------:R-:W-:Y:S01]  /*3db0*/  MUFU.RCP R18, R68 ;  /* 0x0000004400127308 */ /* 0x000fe20000001000 */
[----:B------:R-:W-:Y:S02]  /*3dc0*/  IADD3 R84, PT, PT, R84, 0x70, RZ ;  /* 0x0000007054547810 */ /* 0x000fe40007ffe0ff */
[----:B------:R-:W-:Y:S02]  /*3dd0*/  SHF.R.U32.HI R11, RZ, 0x3, R8 ;  /* 0x00000003ff0b7819 */ /* 0x000fe40000011608 */
[----:B------:R-:W-:Y:S02]  /*3de0*/  SHF.R.U32.HI R9, RZ, 0x3, R84 ;  /* 0x00000003ff097819 */ /* 0x000fe40000011654 */
[----:B------:R-:W-:Y:S01]  /*3df0*/  LOP3.LUT R23, R44, 0x70, R23, 0x78, !PT ;  /* 0x000000702c177812 */ /* 0x000fe200078e7817 */
[----:B------:R-:W1:Y:S01]  /*3e00*/  MUFU.RCP R19, R19 ;  /* 0x0000001300137308 */ /* 0x000e620000001000 */
[----:B---3--:R-:W-:Y:S01]  /*3e10*/  FMUL2 R62, R62.F32x2.HI_LO, R34.F32x2.HI_LO ;  /* 0x000000223e3e724a */ /* 0x008fe20000000000 */
[----:B------:R-:W-:-:S02]  /*3e20*/  F2FP.BF16.F32.PACK_AB R35, R35, R34 ;  /* 0x000000222323723e */ /* 0x000fc400000010ff */
[----:B------:R-:W-:Y:S01]  /*3e30*/  F2FP.BF16.F32.PACK_AB R34, R33, R32 ;  /* 0x000000202122723e */ /* 0x000fe200000010ff */
[----:B------:R2:W-:Y:S01]  /*3e40*/  STS.128 [R23], R24 ;  /* 0x0000001817007388 */ /* 0x0005e20000000c00 */
[----:B------:R-:W-:Y:S02]  /*3e50*/  FMUL2 R62, R62.F32x2.HI_LO, R66.F32x2.HI_LO ;  /* 0x000000423e3e724a */ /* 0x000fe40000000000 */
[----:B------:R-:W-:Y:S08]  /*3e60*/  MUFU.RCP R70, R70 ;  /* 0x0000004600467308 */ /* 0x000ff00000001000 */
[----:B------:R-:W3:Y:S01]  /*3e70*/  MUFU.RCP R71, R71 ;  /* 0x0000004700477308 */ /* 0x000ee20000001000 */
[----:B-1----:R-:W-:Y:S01]  /*3e80*/  FMUL2 R18, R18.F32x2.HI_LO, R32.F32x2.HI_LO ;  /* 0x000000201212724a */ /* 0x002fe20000000000 */
[----:B------:R-:W-:-:S02]  /*3e90*/  F2FP.BF16.F32.PACK_AB R32, R29, R28 ;  /* 0x0000001c1d20723e */ /* 0x000fc400000010ff */
[----:B------:R-:W-:Y:S01]  /*3ea0*/  F2FP.BF16.F32.PACK_AB R33, R31, R30 ;  /* 0x0000001e1f21723e */ /* 0x000fe200000010ff */
[----:B------:R-:W-:-:S03]  /*3eb0*/  FMUL2 R18, R18.F32x2.HI_LO, R36.F32x2.HI_LO ;  /* 0x000000241212724a */ /* 0x000fc60000000000 */
[----:B------:R-:W-:Y:S02]  /*3ec0*/  MUFU.RCP R88, R85 ;  /* 0x0000005500587308 */ /* 0x000fe40000001000 */
[----:B------:R-:W-:-:S06]  /*3ed0*/  F2FP.BF16.F32.PACK_AB R10, R19, R18 ;  /* 0x00000012130a723e */ /* 0x000fcc00000010ff */
[----:B------:R-:W1:Y:S01]  /*3ee0*/  MUFU.RCP R89, R89 ;  /* 0x0000005900597308 */ /* 0x000e620000001000 */
[----:B---3--:R-:W-:Y:S01]  /*3ef0*/  FMUL2 R70, R70.F32x2.HI_LO, R28.F32x2.HI_LO ;  /* 0x0000001c4646724a */ /* 0x008fe20000000000 */
[----:B------:R-:W-:Y:S02]  /*3f00*/  LOP3.LUT R29, R8, 0x70, R11, 0x78, !PT ;  /* 0x00000070081d7812 */ /* 0x000fe400078e780b */
[----:B------:R-:W-:Y:S01]  /*3f10*/  LOP3.LUT R28, R84, 0x70, R9, 0x78, !PT ;  /* 0x00000070541c7812 */ /* 0x000fe200078e7809 */
[----:B------:R-:W-:Y:S01]  /*3f20*/  FMUL2 R70, R70.F32x2.HI_LO, R60.F32x2.HI_LO ;  /* 0x0000003c4646724a */ /* 0x000fe20000000000 */
[----:B------:R-:W-:Y:S01]  /*3f30*/  F2FP.BF16.F32.PACK_AB R11, R63, R62 ;  /* 0x0000003e3f0b723e */ /* 0x000fe200000010ff */
[----:B------:R3:W-:Y:S01]  /*3f40*/  STS.128 [R29], R4 ;  /* 0x000000041d007388 */ /* 0x0007e20000000c00 */
[----:B------:R-:W-:Y:S01]  /*3f50*/  MUFU.RCP R64, R64 ;  /* 0x0000004000407308 */ /* 0x000fe20000001000 */
[----:B--2---:R-:W-:Y:S02]  /*3f60*/  F2FP.BF16.F32.PACK_AB R23, R91, R90 ;  /* 0x0000005a5b17723e */ /* 0x004fe400000010ff */
[----:B------:R3:W-:Y:S01]  /*3f70*/  STS.128 [R28], R32 ;  /* 0x000000201c007388 */ /* 0x0007e20000000c00 */
[----:B------:R-:W-:-:S02]  /*3f80*/  F2FP.BF16.F32.PACK_AB R8, R71, R70 ;  /* 0x000000464708723e */ /* 0x000fc400000010ff */
[----:B------:R-:W-:Y:S01]  /*3f90*/  F2FP.BF16.F32.PACK_AB R24, R41, R40 ;  /* 0x000000282918723e */ /* 0x000fe200000010ff */
[----:B------:R2:W-:Y:S06]  /*3fa0*/  MEMBAR.ALL.CTA ;  /* 0x0000000000007992 */ /* 0x0005ec0000008000 */
[----:B--2---:R-:W2:Y:S01]  /*3fb0*/  FENCE.VIEW.ASYNC.S ;  /* 0x00000000000073c6 */ /* 0x004ea20000000000 */
[----:B------:R-:W4:Y:S01]  /*3fc0*/  MUFU.RCP R65, R65 ;  /* 0x0000004100417308 */ /* 0x000f220000001000 */
[----:B-1----:R-:W-:Y:S01]  /*3fd0*/  FMUL2 R12, R88.F32x2.HI_LO, R20.F32x2.HI_LO ;  /* 0x00000014580c724a */ /* 0x002fe20000000000 */
[----:B------:R-:W-:-:S02]  /*3fe0*/  F2FP.BF16.F32.PACK_AB R21, R55, R54 ;  /* 0x000000363715723e */ /* 0x000fc400000010ff */
[----:B------:R-:W-:Y:S01]  /*3ff0*/  F2FP.BF16.F32.PACK_AB R25, R47, R46 ;  /* 0x0000002e2f19723e */ /* 0x000fe200000010ff */
[----:B------:R-:W-:Y:S01]  /*4000*/  FMUL2 R12, R12.F32x2.HI_LO, R52.F32x2.HI_LO ;  /* 0x000000340c0c724a */ /* 0x000fe20000000000 */
[----:B------:R-:W-:Y:S02]  /*4010*/  F2FP.BF16.F32.PACK_AB R26, R49, R48 ;  /* 0x00000030311a723e */ /* 0x000fe400000010ff */
[----:B------:R-:W-:Y:S02]  /*4020*/  F2FP.BF16.F32.PACK_AB R27, R51, R50 ;  /* 0x00000032331b723e */ /* 0x000fe400000010ff */
[----:B------:R-:W-:Y:S02]  /*4030*/  F2FP.BF16.F32.PACK_AB R20, R13, R12 ;  /* 0x0000000c0d14723e */ /* 0x000fe400000010ff */
[----:B------:R-:W-:Y:S02]  /*4040*/  F2FP.BF16.F32.PACK_AB R12, R3, R2 ;  /* 0x00000002030c723e */ /* 0x000fe400000010ff */
[----:B------:R-:W-:-:S02]  /*4050*/  MOV R2, UR37 ;  /* 0x0000002500027c02 */ /* 0x000fc40008000f00 */
[----:B------:R-:W-:Y:S01]  /*4060*/  F2FP.BF16.F32.PACK_AB R13, R15, R14 ;  /* 0x0000000e0f0d723e */ /* 0x000fe200000010ff */
[----:B----4-:R-:W-:Y:S01]  /*4070*/  FMUL2 R64, R64.F32x2.HI_LO, R30.F32x2.HI_LO ;  /* 0x0000001e4040724a */ /* 0x010fe20000000000 */
[----:B------:R-:W-:Y:S02]  /*4080*/  F2FP.BF16.F32.PACK_AB R14, R17, R16 ;  /* 0x00000010110e723e */ /* 0x000fe400000010ff */
[----:B------:R-:W-:Y:S01]  /*4090*/  LEA R17, R2, R79, 0xd ;  /* 0x0000004f02117211 */ /* 0x000fe200078e68ff */
[----:B------:R-:W-:Y:S01]  /*40a0*/  FMUL2 R64, R64.F32x2.HI_LO, R38.F32x2.HI_LO ;  /* 0x000000264040724a */ /* 0x000fe20000000000 */
[C---:B------:R-:W-:Y:S02]  /*40b0*/  LEA R16, R2.reuse, R80, 0xd ;  /* 0x0000005002107211 */ /* 0x040fe400078e68ff */
[----:B------:R-:W-:Y:S02]  /*40c0*/  LEA R3, R2, R81, 0xd ;  /* 0x0000005102037211 */ /* 0x000fe400078e68ff */
[----:B------:R-:W-:-:S02]  /*40d0*/  F2FP.BF16.F32.PACK_AB R9, R65, R64 ;  /* 0x000000404109723e */ /* 0x000fc400000010ff */
[----:B------:R-:W-:Y:S02]  /*40e0*/  F2FP.BF16.F32.PACK_AB R15, R43, R42 ;  /* 0x0000002a2b0f723e */ /* 0x000fe400000010ff */
[----:B------:R-:W-:Y:S01]  /*40f0*/  LEA R2, R2, R82, 0xd ;  /* 0x0000005202027211 */ /* 0x000fe200078e68ff */
[----:B--2---:R-:W-:Y:S06]  /*4100*/  BAR.SYNC.DEFER_BLOCKING 0x1, 0x80 ;  /* 0x0042000000007b1d */ /* 0x004fec0000010000 */
[----:B---3--:R-:W-:Y:S05]  /*4110*/  BRA.U UP0, `(.L_x_44) ;  /* 0x0000000100247547 */ /* 0x008fea000b800000 */
[----:B------:R-:W-:Y:S01]  /*4120*/  MOV R0, UR26 ;  /* 0x0000001a00007c02 */ /* 0x000fe20008000f00 */
[----:B------:R-:W-:-:S03]  /*4130*/  ULEA UR5, UR36, UR5, 0x7 ;  /* 0x0000000524057291 */ /* 0x000fc6000f8e38ff */
[----:B------:R-:W-:-:S13]  /*4140*/  R2UR UR4, R0 ;  /* 0x00000000000472ca */ /* 0x000fda00000e0000 */
[----:B------:R-:W-:-:S04]  /*4150*/  ULEA UR4, UR4, UR28, 0x18 ;  /* 0x0000001c04047291 */ /* 0x000fc8000f8ec0ff */
[----:B------:R-:W-:-:S04]  /*4160*/  ULEA UR4, UR42, UR4, 0xd ;  /* 0x000000042a047291 */ /* 0x000fc8000f8e68ff */
[----:B------:R-:W-:-:S09]  /*4170*/  UIADD3 UR4, UPT, UPT, UR4, 0x4400, URZ ;  /* 0x0000440004047890 */ /* 0x000fd2000fffe0ff */
[----:B------:R1:W-:Y:S01]  /*4180*/  UTMASTG.2D [UR4], [UR40], desc[URZ] ;  /* 0x0000ff04280073b5 */ /* 0x0003e20008009000 */
[----:B------:R0:W-:Y:S01]  /*4190*/  UTMACMDFLUSH ;  /* 0x00000000000079b7 */ /* 0x0001e20000000000 */
[----:B-1----:R-:W-:-:S04]  /*41a0*/  DEPBAR.LE SB0, 0x3 ;  /* 0x000080c00000791a */ /* 0x002fc80000000000 */
.L_x_44:
[----:B------:R-:W-:Y:S01]  /*41b0*/  BAR.SYNC.DEFER_BLOCKING 0x1, 0x80 ;  /* 0x0042000000007b1d */ /* 0x000fe20000010000 */
[----:B------:R-:W-:-:S05]  /*41c0*/  UPLOP3.LUT UP1, UPT, UPT, UPT, UP2, 0x80, 0x8 ;  /* 0x000000000008789c */ /* 0x000fca0003f2f020 */
[----:B------:R1:W-:Y:S04]  /*41d0*/  STS.128 [R17], R12 ;  /* 0x0000000c11007388 */ /* 0x0003e80000000c00 */
[----:B------:R1:W-:Y:S04]  /*41e0*/  STS.128 [R16], R24 ;  /* 0x0000001810007388 */ /* 0x0003e80000000c00 */
[----:B------:R1:W-:Y:S04]  /*41f0*/  STS.128 [R3], R20 ;  /* 0x0000001403007388 */ /* 0x0003e80000000c00 */
[----:B------:R1:W-:Y:S01]  /*4200*/  STS.128 [R2], R8 ;  /* 0x0000000802007388 */ /* 0x0003e20000000c00 */
[----:B------:R2:W-:Y:S06]  /*4210*/  MEMBAR.ALL.CTA ;  /* 0x0000000000007992 */ /* 0x0005ec0000008000 */
[----:B--2---:R-:W2:Y:S02]  /*4220*/  FENCE.VIEW.ASYNC.S ;  /* 0x00000000000073c6 */ /* 0x004ea40000000000 */
[----:B--2---:R-:W-:Y:S06]  /*4230*/  BAR.SYNC.DEFER_BLOCKING 0x1, 0x80 ;  /* 0x0042000000007b1d */ /* 0x004fec0000010000 */
[----:B------:R-:W-:Y:S05]  /*4240*/  BRA.U UP0, `(.L_x_45) ;  /* 0x00000001002c7547 */ /* 0x000fea000b800000 */
[----:B------:R-:W-:Y:S01]  /*4250*/  MOV R0, UR20 ;  /* 0x0000001400007c02 */ /* 0x000fe20008000f00 */
[----:B------:R-:W-:Y:S02]  /*4260*/  USHF.L.U32 UR37, UR37, 0xc, URZ ;  /* 0x0000000c25257899 */ /* 0x000fe400080006ff */
[----:B------:R-:W-:Y:S01]  /*4270*/  ULEA UR5, UR36, UR42, 0x2 ;  /* 0x0000002a24057291 */ /* 0x000fe2000f8e10ff */
[----:B------:R-:W-:-:S03]  /*4280*/  R2UR UR4, R0 ;  /* 0x00000000000472ca */ /* 0x000fc600000e0000 */
[----:B------:R-:W-:-:S10]  /*4290*/  USHF.L.U32 UR5, UR5, 0x4, URZ ;  /* 0x0000000405057899 */ /* 0x000fd400080006ff */
[----:B------:R-:W-:-:S04]  /*42a0*/  ULEA UR4, UR4, UR27, 0x18 ;  /* 0x0000001b04047291 */ /* 0x000fc8000f8ec0ff */
[----:B------:R-:W-:-:S04]  /*42b0*/  UIADD3 UR4, UPT, UPT, UR4, UR37, UR37 ;  /* 0x0000002504047290 */ /* 0x000fc8000fffe025 */
[----:B------:R-:W-:-:S09]  /*42c0*/  UIADD3 UR4, UPT, UPT, UR4, 0x400, URZ ;  /* 0x0000040004047890 */ /* 0x000fd2000fffe0ff */
[----:B------:R2:W-:Y:S01]  /*42d0*/  UTMASTG.2D [UR4], [UR38], desc[URZ] ;  /* 0x0000ff04260073b5 */ /* 0x0005e20008009000 */
[----:B------:R0:W-:Y:S01]  /*42e0*/  UTMACMDFLUSH ;  /* 0x00000000000079b7 */ /* 0x0001e20000000000 */
[----:B--2---:R-:W-:-:S04]  /*42f0*/  DEPBAR.LE SB0, 0x1 ;  /* 0x000080400000791a */ /* 0x004fc80000000000 */
.L_x_45:
[----:B------:R-:W-:Y:S01]  /*4300*/  BAR.SYNC.DEFER_BLOCKING 0x1, 0x80 ;  /* 0x0042000000007b1d */ /* 0x000fe20000010000 */
[----:B------:R-:W-:-:S05]  /*4310*/  UPLOP3.LUT UP2, UPT, UPT, UPT, UPT, 0x40, 0x4 ;  /* 0x000000000004789c */ /* 0x000fca0003f4e870 */
[----:B------:R-:W-:Y:S01]  /*4320*/  UMOV UR42, 0x2 ;  /* 0x00000002002a7882 */ /* 0x000fe20000000000 */
[----:B------:R-:W-:Y:S05]  /*4330*/  BRA.U UP1, `(.L_x_46) ;  /* 0xffffffe901b87547 */ /* 0x000fea000b83ffff */
[----:B------:R-:W2:Y:S01]  /*4340*/  LDCU.64 UR4, c[0x0][0x6c0] ;  /* 0x0000d800ff0477ac */ /* 0x000ea20008000a00 */
[----:B------:R-:W-:Y:S01]  /*4350*/  UIADD3 UR18, UPT, UPT, UR17, UR18, URZ ;  /* 0x0000001211127290 */ /* 0x000fe2000fffe0ff */
[----:B------:R-:W-:Y:S01]  /*4360*/  ELECT P0, URZ, PT ;  /* 0x0000000000ff782f */ /* 0x000fe20003800000 */
[----:B------:R-:W-:Y:S02]  /*4370*/  UIADD3 UR9, UPT, UPT, UR9, 0x60, URZ ;  /* 0x0000006009097890 */ /* 0x000fe4000fffe0ff */
[----:B------:R-:W-:Y:S02]  /*4380*/  UIADD3 UR11, UPT, UPT, UR11, 0x1, URZ ;  /* 0x000000010b0b7890 */ /* 0x000fe4000fffe0ff */
[----:B------:R-:W-:Y:S02]  /*4390*/  UPRMT UR9, UR10, 0x654, UR9 ;  /* 0x000006540a097896 */ /* 0x000fe40008000009 */
[----:B------:R-:W-:Y:S02]  /*43a0*/  UISETP.NE.AND UP0, UPT, UR11, 0x2, UPT ;  /* 0x000000020b00788c */ /* 0x000fe4000bf05270 */
[----:B------:R-:W-:-:S02]  /*43b0*/  UIADD3 UR12, UPT, UPT, UR12, 0x1, URZ ;  /* 0x000000010c0c7890 */ /* 0x000fc4000fffe0ff */
[----:B--2---:R-:W-:Y:S02]  /*43c0*/  UIMAD.WIDE.U32 UR26, UR18, UR5, URZ ;  /* 0x00000005121a72a5 */ /* 0x004fe4000f8e00ff */
[----:B-1----:R-:W-:Y:S01]  /*43d0*/  @P0 IMAD.MOV.U32 R2, RZ, RZ, 0x1 ;  /* 0x00000001ff020424 */ /* 0x002fe200078e00ff */
[----:B------:R-:W1:Y:S03]  /*43e0*/  LDCU UR5, c[0x0][0x6d0] ;  /* 0x0000da00ff0577ac */ /* 0x000e660008000800 */
[----:B------:R3:W-:Y:S01]  /*43f0*/  @P0 SYNCS.ARRIVE.TRANS64.RED.ART0 RZ, [UR9], R2 ;  /* 0x00000002ffff09a7 */ /* 0x0007e20008500409 */
[----:B------:R-:W-:Y:S02]  /*4400*/  UIADD3 UR6, UPT, UPT, UR18, -UR27, URZ ;  /* 0x8000001b12067290 */ /* 0x000fe4000fffe0ff */
[----:B------:R-:W-:Y:S02]  /*4410*/  USEL UR11, UR11, URZ, UP0 ;  /* 0x000000ff0b0b7287 */ /* 0x000fe40008000000 */
[----:B------:R-:W-:-:S04]  /*4420*/  USHF.R.U32.HI UR6, URZ, UR23, UR6 ;  /* 0x00000017ff067299 */ /* 0x000fc80008011606 */
[----:B------:R-:W-:-:S04]  /*4430*/  UIADD3 UR6, UPT, UPT, UR27, UR6, URZ ;  /* 0x000000061b067290 */ /* 0x000fc8000fffe0ff */
[----:B------:R-:W-:-:S04]  /*4440*/  USHF.R.U32.HI UR20, URZ, UR22, UR6 ;  /* 0x00000016ff147299 */ /* 0x000fc80008011606 */
[----:B------:R-:W-:-:S04]  /*4450*/  UIADD3 UR20, UPT, UPT, -UR20, URZ, URZ ;  /* 0x000000ff14147290 */ /* 0x000fc8000fffe1ff */
[----:B------:R-:W-:-:S04]  /*4460*/  UIMAD UR20, UR4, UR20, UR18 ;  /* 0x00000014041472a4 */ /* 0x000fc8000f8e0212 */
[----:B-1----:R-:W-:Y:S01]  /*4470*/  UIMAD.WIDE.U32 UR26, UR20, UR5, URZ ;  /* 0x00000005141a72a5 */ /* 0x002fe2000f8e00ff */
[----:B------:R-:W1:Y:S03]  /*4480*/  LDCU.64 UR4, c[0x0][0x6d8] ;  /* 0x0000db00ff0477ac */ /* 0x000e660008000a00 */
[----:B------:R-:W-:-:S04]  /*4490*/  UIADD3 UR6, UPT, UPT, UR20, -UR27, URZ ;  /* 0x8000001b14067290 */ /* 0x000fc8000fffe0ff */
[----:B------:R-:W-:-:S04]  /*44a0*/  USHF.R.U32.HI UR6, URZ, UR21, UR6 ;  /* 0x00000015ff067299 */ /* 0x000fc80008011606 */
[----:B------:R-:W-:-:S04]  /*44b0*/  UIADD3 UR6, UPT, UPT, UR27, UR6, URZ ;  /* 0x000000061b067290 */ /* 0x000fc8000fffe0ff */
[----:B------:R-:W-:-:S04]  /*44c0*/  USHF.R.U32.HI UR6, URZ, UR15, UR6 ;  /* 0x0000000fff067299 */ /* 0x000fc80008011606 */
[----:B-1----:R-:W-:-:S04]  /*44d0*/  UIMAD.WIDE.U32 UR26, UR6, UR5, URZ ;  /* 0x00000005061a72a5 */ /* 0x002fc8000f8e00ff */
[----:B------:R-:W-:-:S04]  /*44e0*/  UIADD3 UR5, UPT, UPT, UR6, -UR27, URZ ;  /* 0x8000001b06057290 */ /* 0x000fc8000fffe0ff */
[----:B------:R-:W-:-:S04]  /*44f0*/  USHF.R.U32.HI UR5, URZ, UR14, UR5 ;  /* 0x0000000eff057299 */ /* 0x000fc80008011605 */
[----:B------:R-:W-:-:S04]  /*4500*/  UIADD3 UR26, UPT, UPT, UR27, UR5, URZ ;  /* 0x000000051b1a7290 */ /* 0x000fc8000fffe0ff */
[----:B------:R-:W-:-:S03]  /*4510*/  USHF.R.U32.HI UR26, URZ, UR13, UR26 ;  /* 0x0000000dff1a7299 */ /* 0x000fc6000801161a */
[----:B------:R-:W1:Y:S01]  /*4520*/  LDCU UR5, c[0x0][0x6cc] ;  /* 0x0000d980ff0577ac */ /* 0x000e620008000800 */
[----:B------:R-:W-:-:S04]  /*4530*/  UIADD3 UR26, UPT, UPT, -UR26, URZ, URZ ;  /* 0x000000ff1a1a7290 */ /* 0x000fc8000fffe1ff */
[----:B------:R-:W-:Y:S02]  /*4540*/  UIMAD UR36, UR4, UR26, UR6 ;  /* 0x0000001a042472a4 */ /* 0x000fe4000f8e0206 */
[----:B------:R-:W-:Y:S02]  /*4550*/  USEL UR4, URZ, 0x1, UP0 ;  /* 0x00000001ff047887 */ /* 0x000fe40008000000 */
[----:B------:R-:W-:Y:S02]  /*4560*/  UISETP.GE.AND UP0, UPT, UR18, 0x200, UPT ;  /* 0x000002001200788c */ /* 0x000fe4000bf06270 */
[----:B------:R-:W-:Y:S02]  /*4570*/  UIADD3 UR6, UPT, UPT, -UR6, URZ, URZ ;  /* 0x000000ff06067290 */ /* 0x000fe4000fffe1ff */
[----:B------:R-:W-:Y:S02]  /*4580*/  LOP3.LUT R74, R74, UR4, RZ, 0x3c, !PT ;  /* 0x000000044a4a7c12 */ /* 0x000fe4000f8e3cff */
[----:B-1----:R-:W-:-:S03]  /*4590*/  UIMAD UR5, UR5, UR6, UR20 ;  /* 0x00000006050572a4 */ /* 0x002fc6000f8e0214 */
[----:B---3--:R-:W-:Y:S09]  /*45a0*/  BRA.U !UP0, `(.L_x_47) ;  /* 0xffffffe508a47547 */ /* 0x008ff2000b83ffff */
.L_x_42:
[----:B------:R-:W-:-:S09]  /*45b0*/  UISETP.NE.AND UP0, UPT, UR33, URZ, UPT ;  /* 0x000000ff2100728c */ /* 0x000fd2000bf05270 */
[----:B------:R-:W-:Y:S05]  /*45c0*/  BRA.U UP0, `(.L_x_48) ;  /* 0x0000000100207547 */ /* 0x000fea000b800000 */
[----:B------:R-:W1:Y:S01]  /*45d0*/  S2UR UR4, SR_CgaCtaId ;  /* 0x00000000000479c3 */ /* 0x000e620000008800 */
[----:B------:R-:W-:Y:S01]  /*45e0*/  ELECT P0, URZ, PT ;  /* 0x0000000000ff782f */ /* 0x000fe20003800000 */
[----:B------:R-:W-:-:S06]  /*45f0*/  IMAD.MOV.U32 R2, RZ, RZ, 0x1 ;  /* 0x00000001ff027424 */ /* 0x000fcc00078e00ff */
[----:B------:R-:W-:Y:S06]  /*4600*/  UVIRTCOUNT.DEALLOC.SMPOOL 0x80 ;  /* 0x000000800000784c */ /* 0x000fec0000000000 */
[----:B------:R-:W-:Y:S01]  /*4610*/  @P0 MOV R3, 0x40 ;  /* 0x0000004000030802 */ /* 0x000fe20000000f00 */
[----:B-1----:R-:W-:-:S05]  /*4620*/  @P0 IMAD.U32 R0, RZ, RZ, UR4 ;  /* 0x00000004ff000e24 */ /* 0x002fca000f8e00ff */
[----:B------:R-:W-:-:S05]  /*4630*/  @P0 LEA R3, R0, R3, 0x18 ;  /* 0x0000000300030211 */ /* 0x000fca00078ec0ff */
[----:B------:R1:W-:Y:S02]  /*4640*/  @P0 STS.U8 [R3], R2 ;  /* 0x0000000203000388 */ /* 0x0003e40000000000 */
.L_x_48:
[----:B------:R-:W-:Y:S06]  /*4650*/  BAR.SYNC.DEFER_BLOCKING 0x1, 0x80 ;  /* 0x0042000000007b1d */ /* 0x000fec0000010000 */
[----:B------:R-:W-:Y:S05]  /*4660*/  BRA.U UP0, `(.L_x_49) ;  /* 0x0000000100c47547 */ /* 0x000fea000b800000 */
[----:B-1----:R-:W1:Y:S01]  /*4670*/  S2R R3, SR_CgaCtaId ;  /* 0x0000000000037919 */ /* 0x002e620000008800 */
[----:B------:R-:W-:Y:S02]  /*4680*/  MOV R2, 0x400 ;  /* 0x0000040000027802 */ /* 0x000fe40000000f00 */
[----:B------:R-:W-:Y:S01]  /*4690*/  LOP3.LUT R4, R0, 0x1, RZ, 0x3c, !PT ;  /* 0x0000000100047812 */ /* 0x000fe200078e3cff */
[----:B------:R-:W-:Y:S01]  /*46a0*/  IMAD.MOV.U32 R0, RZ, RZ, 0x1 ;  /* 0x00000001ff007424 */ /* 0x000fe200078e00ff */
[----:B-1----:R-:W-:-:S05]  /*46b0*/  LEA R2, R3, R2, 0x18 ;  /* 0x0000000203027211 */ /* 0x002fca00078ec0ff */
[----:B------:R-:W-:-:S05]  /*46c0*/  VIADD R5, R2, 0x70 ;  /* 0x0000007002057836 */ /* 0x000fca0000000000 */
[----:B------:R-:W-:-:S04]  /*46d0*/  PRMT R5, R4, 0x654, R5 ;  /* 0x0000065404057816 */ /* 0x000fc80000000005 */
[----:B------:R1:W-:Y:S01]  /*46e0*/  SYNCS.ARRIVE.TRANS64.RED.ART0 RZ, [R5+URZ], R0 ;  /* 0x0000000005ff79a7 */ /* 0x0003e200085004ff */
[----:B------:R-:W3:Y:S02]  /*46f0*/  SYNCS.PHASECHK.TRANS64.TRYWAIT P0, [R2+URZ+0x70], RZ ;  /* 0x000070ff020075a7 */ /* 0x000ee400080011ff */
[----:B-1-3--:R-:W-:Y:S05]  /*4700*/  @!P0 BRA `(.L_x_50) ;  /* 0x0000000400a88947 */ /* 0x00afea0003800000 */
.L_x_63:
[----:B------:R-:W-:Y:S01]  /*4710*/  NOP ;  /* 0x0000000000007918 */ /* 0x000fe20000000000 */
[----:B------:R-:W-:Y:S01]  /*4720*/  MOV R0, 0x50 ;  /* 0x0000005000007802 */ /* 0x000fe20000000f00 */
[----:B------:R-:W-:Y:S01]  /*4730*/  ULOP3.LUT UR8, UR19, 0xffff, URZ, 0xc0, !UPT ;  /* 0x0000ffff13087892 */ /* 0x000fe2000f8ec0ff */
[----:B------:R-:W-:Y:S02]  /*4740*/  UMOV UR5, 0x1 ;  /* 0x0000000100057882 */ /* 0x000fe40000000000 */
[----:B------:R-:W-:Y:S01]  /*4750*/  LEA R3, R3, R0, 0x18 ;  /* 0x0000000003037211 */ /* 0x000fe200078ec0ff */
[----:B------:R-:W-:Y:S01]  /*4760*/  USHF.R.U32.HI UR8, URZ, 0x5, UR8 ;  /* 0x00000005ff087899 */ /* 0x000fe20008011608 */
[----:B------:R-:W-:-:S03]  /*4770*/  UMOV UR4, 0xffff ;  /* 0x0000ffff00047882 */ /* 0x000fc60000000000 */
[----:B------:R-:W3:Y:S01]  /*4780*/  LDS R0, [R3] ;  /* 0x0000000003007984 */ /* 0x000ee20000000800 */
[----:B------:R-:W-:Y:S02]  /*4790*/  UIADD3 UR7, UPT, UPT, UR8, 0x10, URZ ;  /* 0x0000001008077890 */ /* 0x000fe4000fffe0ff */
[----:B------:R-:W-:Y:S02]  /*47a0*/  USHF.L.U32 UR4, UR4, UR8, URZ ;  /* 0x0000000804047299 */ /* 0x000fe400080006ff */
[----:B------:R-:W-:-:S04]  /*47b0*/  USHF.L.U32 UR7, UR5, UR7, URZ ;  /* 0x0000000705077299 */ /* 0x000fc800080006ff */
[----:B------:R-:W-:-:S04]  /*47c0*/  ULOP3.LUT UR7, UR7, UR4, URZ, 0xfc, !UPT ;  /* 0x0000000407077292 */ /* 0x000fc8000f8efcff */
[----:B------:R-:W-:Y:S01]  /*47d0*/  ULOP3.LUT UR5, UR7, 0xffff, URZ, 0xc0, !UPT ;  /* 0x0000ffff07057892 */ /* 0x000fe2000f8ec0ff */
[----:B---3--:R-:W-:-:S13]  /*47e0*/  R2UR UR6, R0 ;  /* 0x00000000000672ca */ /* 0x008fda00000e0000 */
[----:B------:R-:W-:-:S04]  /*47f0*/  ULOP3.LUT UR4, UR7, 0xffff, UR6, 0x80, !UPT ;  /* 0x0000ffff07047892 */ /* 0x000fc8000f8e8006 */
[----:B------:R-:W-:-:S09]  /*4800*/  UISETP.NE.AND UP0, UPT, UR4, UR5, UPT ;  /* 0x000000050400728c */ /* 0x000fd2000bf05270 */
[----:B------:R-:W-:Y:S05]  /*4810*/  BRA.U UP0, `(.L_x_51) ;  /* 0x00000001004c7547 */ /* 0x000fea000b800000 */
[----:B------:R-:W-:Y:S02]  /*4820*/  USHF.R.U32.HI UR4, URZ, 0x10, UR7 ;  /* 0x00000010ff047899 */ /* 0x000fe40008011607 */
[----:B------:R-:W-:-:S04]  /*4830*/  USHF.R.U32.HI UR5, URZ, 0x10, UR6 ;  /* 0x00000010ff057899 */ /* 0x000fc80008011606 */
[----:B------:R-:W-:-:S04]  /*4840*/  ULOP3.LUT UR5, UR5, UR4, URZ, 0xc0, !UPT ;  /* 0x0000000405057292 */ /* 0x000fc8000f8ec0ff */
[----:B------:R-:W-:-:S09]  /*4850*/  UISETP.NE.AND UP0, UPT, UR5, UR4, UPT ;  /* 0x000000040500728c */ /* 0x000fd2000bf05270 */
[----:B------:R-:W-:Y:S05]  /*4860*/  BRA.U UP0, `(.L_x_52) ;  /* 0x00000001002c7547 */ /* 0x000fea000b800000 */
[----:B-1----:R-:W1:Y:S01]  /*4870*/  S2R R2, SR_LANEID ;  /* 0x0000000000027919 */ /* 0x002e620000000000 */
[----:B------:R-:W-:Y:S01]  /*4880*/  ULOP3.LUT UR7, URZ, UR7, URZ, 0x33, !UPT ;  /* 0x00000007ff077292 */ /* 0x000fe2000f8e33ff */
[----:B------:R-:W-:Y:S02]  /*4890*/  VOTEU.ANY UR5, UPT, PT ;  /* 0x0000000000057886 */ /* 0x000fe400038e0100 */
[----:B------:R-:W-:-:S03]  /*48a0*/  UFLO.U32 UR5, UR5 ;  /* 0x00000005000572bd */ /* 0x000fc600080e0000 */
[----:B------:R-:W-:-:S04]  /*48b0*/  IMAD.U32 R0, RZ, RZ, UR7 ;  /* 0x00000007ff007e24 */ /* 0x000fc8000f8e00ff */
[----:B------:R-:W3:Y:S02]  /*48c0*/  REDUX UR4, R0 ;  /* 0x00000000000473c4 */ /* 0x000ee40000000000 */
[----:B------:R4:W-:Y:S01]  /*48d0*/  UTCATOMSWS.AND URZ, UR7 ;  /* 0x0000000700ff79e3 */ /* 0x0009e20008000000 */
[----:B-1----:R-:W-:Y:S02]  /*48e0*/  ISETP.EQ.U32.AND P0, PT, R2, UR5, PT ;  /* 0x0000000502007c0c */ /* 0x002fe4000bf02070 */
[----:B---3--:R-:W-:-:S11]  /*48f0*/  MOV R2, UR4 ;  /* 0x0000000400027c02 */ /* 0x008fd60008000f00 */
[----:B------:R4:W-:Y:S01]  /*4900*/  @P0 ATOMS.AND RZ, [R3], R2 ;  /* 0x0000000203ff038c */ /* 0x0009e20002800000 */
[----:B------:R-:W-:Y:S05]  /*4910*/  BRA `(.L_x_53) ;  /* 0x0000000000147947 */ /* 0x000fea0003800000 */
.L_x_52:
[----:B-1----:R-:W-:Y:S02]  /*4920*/  MOV R2, 0x4940 ;  /* 0x0000494000027802 */ /* 0x002fe40000000f00 */
[----:B--2---:R-:W-:Y:S05]  /*4930*/  CALL.REL.NOINC `($__internal_0_$__cuda_sm10x_tcgen05_guardrail_trap_col_being_dealloced_not_returned_by_alloc) ;  /* 0x0000000400307944 */ /* 0x004fea0003c00000 */
[----:B------:R-:W-:Y:S05]  /*4940*/  BRA `(.L_x_53) ;  /* 0x0000000000087947 */ /* 0x000fea0003800000 */
.L_x_51:
[----:B-1----:R-:W-:Y:S02]  /*4950*/  MOV R2, 0x4970 ;  /* 0x0000497000027802 */ /* 0x002fe40000000f00 */
[----:B--2---:R-:W-:Y:S05]  /*4960*/  CALL.REL.NOINC `($__internal_2_$__cuda_sm10x_tcgen05_guardrail_trap_unallocated_columns_being_dealloced) ;  /* 0x00000004003c7944 */ /* 0x004fea0003c00000 */
.L_x_53:
[----:B------:R-:W-:Y:S01]  /*4970*/  NOP ;  /* 0x0000000000007918 */ /* 0x000fe20000000000 */
.L_x_49:
[----:B------:R-:W-:Y:S01]  /*4980*/  UISETP.NE.AND UP0, UPT, UR33, URZ, UPT ;  /* 0x000000ff2100728c */ /* 0x000fe2000bf05270 */
[----:B------:R-:W-:-:S04]  /*4990*/  DEPBAR.LE SB0, 0x0 ;  /* 0x000080000000791a */ /* 0x000fc80000000000 */
[----:B------:R-:W-:-:S04]  /*49a0*/  DEPBAR.LE SB0, 0x0 ;  /* 0x000080000000791a */ /* 0x000fc80000000000 */
[----:B------:R-:W-:Y:S05]  /*49b0*/  BRA.U UP0, `(.L_x_29) ;  /* 0x00000001002c7547 */ /* 0x000fea000b800000 */
[----:B------:R-:W3:Y:S01]  /*49c0*/  S2UR UR5, SR_CgaCtaId ;  /* 0x00000000000579c3 */ /* 0x000ee20000008800 */
[----:B------:R-:W-:Y:S01]  /*49d0*/  UMOV UR6, 0x400 ;  /* 0x0000040000067882 */ /* 0x000fe20000000000 */
[----:B------:R-:W-:Y:S01]  /*49e0*/  UMOV UR4, 0x20 ;  /* 0x0000002000047882 */ /* 0x000fe20000000000 */
[----:B------:R-:W-:Y:S01]  /*49f0*/  ELECT P0, URZ, PT ;  /* 0x0000000000ff782f */ /* 0x000fe20003800000 */
[----:B---3--:R-:W-:Y:S02]  /*4a00*/  ULEA UR5, UR5, UR6, 0x18 ;  /* 0x0000000605057291 */ /* 0x008fe4000f8ec0ff */
[----:B------:R-:W-:-:S04]  /*4a10*/  UIADD3 UR6, UPT, UPT, -UR4, 0x100000, URZ ;  /* 0x0010000004067890 */ /* 0x000fc8000fffe1ff */
[----:B----4-:R-:W-:Y:S02]  /*4a20*/  USHF.L.U32 UR7, UR6, 0xb, URZ ;  /* 0x0000000b06077899 */ /* 0x010fe400080006ff */
[----:B------:R-:W-:Y:S01]  /*4a30*/  USHF.L.U32 UR6, UR6, 0x1, URZ ;  /* 0x0000000106067899 */ /* 0x000fe200080006ff */
[----:B------:R-:W3:Y:S11]  /*4a40*/  FENCE.VIEW.ASYNC.S ;  /* 0x00000000000073c6 */ /* 0x000ef60000000000 */
[----:B---3--:R3:W4:Y:S01]  /*4a50*/  SYNCS.EXCH.64 URZ, [UR5+0x70], UR6 ;  /* 0x0000700605ff75b2 */ /* 0x0087220008000100 */
[----:B------:R-:W-:Y:S01]  /*4a60*/  NOP ;  /* 0x0000000000007918 */ /* 0x000fe20000000000 */
.L_x_29:
[----:B------:R-:W-:Y:S01]  /*4a70*/  NOP ;  /* 0x0000000000007918 */ /* 0x000fe20000000000 */
[----:B-12345:R-:W-:Y:S05]  /*4a80*/  EXIT ;  /* 0x000000000000794d */ /* 0x03efea0003800000 */
.L_x_10:
[----:B------:R-:W-:Y:S02]  /*4a90*/  MOV R2, UR4 ;  /* 0x0000000400027c02 */ /* 0x000fe40008000f00 */
[----:B------:R-:W-:Y:S02]  /*4aa0*/  MOV R3, UR4 ;  /* 0x0000000400037c02 */ /* 0x000fe40008000f00 */
[----:B------:R-:W-:-:S07]  /*4ab0*/  MOV R0, UR25 ;  /* 0x0000001900007c02 */ /* 0x000fce0008000f00 */
.L_x_54:
[----:B-1----:R1:W2:Y:S02]  /*4ac0*/  SYNCS.PHASECHK.TRANS64.TRYWAIT P0, [R0+URZ+0x28], R3 ;  /* 0x00002803000075a7 */ /* 0x0022a400080011ff */
[----:B--2---:R-:W-:Y:S05]  /*4ad0*/  @!P0 NANOSLEEP.SYNCS 0x989680 ;  /* 0x009896800000895d */ /* 0x004fea0003900000 */
[----:B------:R-:W2:Y:S02]  /*4ae0*/  @!P0 SYNCS.PHASECHK.TRANS64 P0, [R0+URZ+0x28], R3 ;  /* 0x00002803000085a7 */ /* 0x000ea400080010ff */
[----:B--2---:R-:W-:Y:S05]  /*4af0*/  @!P0 BRA `(.L_x_54) ;  /* 0xfffffffc00f08947 */ /* 0x004fea000383ffff */
[----:B------:R-:W-:Y:S05]  /*4b00*/  BRA `(.L_x_9) ;  /* 0xffffffc000187947 */ /* 0x000fea000383ffff */
.L_x_14:
[----:B------:R-:W-:Y:S02]  /*4b10*/  MOV R2, UR5 ;  /* 0x0000000500027c02 */ /* 0x000fe40008000f00 */
[----:B------:R-:W-:Y:S02]  /*4b20*/  MOV R3, UR5 ;  /* 0x0000000500037c02 */ /* 0x000fe40008000f00 */
[----:B------:R-:W-:-:S07]  /*4b30*/  MOV R0, UR4 ;  /* 0x0000000400007c02 */ /* 0x000fce0008000f00 */
.L_x_55:
[----:B-----5:R5:W4:Y:S02]  /*4b40*/  SYNCS.PHASECHK.TRANS64.TRYWAIT P0, [R0+URZ+0x28], R3 ;  /* 0x00002803000075a7 */ /* 0x020b2400080011ff */
[----:B----4-:R-:W-:Y:S05]  /*4b50*/  @!P0 NANOSLEEP.SYNCS 0x989680 ;  /* 0x009896800000895d */ /* 0x010fea0003900000 */
[----:B------:R-:W4:Y:S02]  /*4b60*/  @!P0 SYNCS.PHASECHK.TRANS64 P0, [R0+URZ+0x28], R3 ;  /* 0x00002803000085a7 */ /* 0x000f2400080010ff */
[----:B----4-:R-:W-:Y:S05]  /*4b70*/  @!P0 BRA `(.L_x_55) ;  /* 0xfffffffc00f08947 */ /* 0x010fea000383ffff */
[----:B------:R-:W-:Y:S05]  /*4b80*/  BRA `(.L_x_56) ;  /* 0xffffffc400747947 */ /* 0x000fea000383ffff */
.L_x_18:
[----:B------:R-:W-:Y:S02]  /*4b90*/  MOV R0, UR17 ;  /* 0x0000001100007c02 */ /* 0x000fe40008000f00 */
[----:B------:R-:W-:-:S07]  /*4ba0*/  MOV R3, R2 ;  /* 0x0000000200037202 */ /* 0x000fce0000000f00 */
.L_x_57:
[----:B-1----:R1:W3:Y:S02]  /*4bb0*/  SYNCS.PHASECHK.TRANS64.TRYWAIT P0, [R0+URZ+0x60], R3 ;  /* 0x00006003000075a7 */ /* 0x0022e400080011ff */
[----:B---3--:R-:W-:Y:S05]  /*4bc0*/  @!P0 NANOSLEEP.SYNCS 0x989680 ;  /* 0x009896800000895d */ /* 0x008fea0003900000 */
[----:B------:R-:W3:Y:S02]  /*4bd0*/  @!P0 SYNCS.PHASECHK.TRANS64 P0, [R0+URZ+0x60], R3 ;  /* 0x00006003000085a7 */ /* 0x000ee400080010ff */
[----:B---3--:R-:W-:Y:S05]  /*4be0*/  @!P0 BRA `(.L_x_57) ;  /* 0xfffffffc00f08947 */ /* 0x008fea000383ffff */
[----:B------:R-:W-:Y:S05]  /*4bf0*/  BRA `(.L_x_17) ;  /* 0xffffffc800e87947 */ /* 0x000fea000383ffff */
.L_x_21:
[----:B------:R-:W-:Y:S02]  /*4c00*/  MOV R2, UR26 ;  /* 0x0000001a00027c02 */ /* 0x000fe40008000f00 */
[----:B------:R-:W-:Y:S02]  /*4c10*/  MOV R3, UR26 ;  /* 0x0000001a00037c02 */ /* 0x000fe40008000f00 */
[----:B------:R-:W-:Y:S07]  /*4c20*/  MOV R0, UR16 ;  /* 0x0000001000007c02 */ /* 0x000fee0008000f00 */
.L_x_58:
[----:B-1----:R1:W3:Y:S02]  /*4c30*/  SYNCS.PHASECHK.TRANS64.TRYWAIT P0, [R0+URZ], R3 ;  /* 0x00000003000075a7 */ /* 0x0022e400080011ff */
[----:B---3--:R-:W-:Y:S05]  /*4c40*/  @!P0 NANOSLEEP.SYNCS 0x989680 ;  /* 0x009896800000895d */ /* 0x008fea0003900000 */
[----:B------:R-:W3:Y:S02]  /*4c50*/  @!P0 SYNCS.PHASECHK.TRANS64 P0, [R0+URZ], R3 ;  /* 0x00000003000085a7 */ /* 0x000ee400080010ff */
[----:B---3--:R-:W-:Y:S05]  /*4c60*/  @!P0 BRA `(.L_x_58) ;  /* 0xfffffffc00f08947 */ /* 0x008fea000383ffff */
[----:B------:R-:W-:Y:S05]  /*4c70*/  BRA `(.L_x_20) ;  /* 0xffffffcc004c7947 */ /* 0x000fea000383ffff */
.L_x_38:
[----:B------:R-:W-:-:S07]  /*4c80*/  MOV R15, R14 ;  /* 0x0000000e000f7202 */ /* 0x000fce0000000f00 */
.L_x_59:
[----:B-1----:R1:W3:Y:S02]  /*4c90*/  SYNCS.PHASECHK.TRANS64.TRYWAIT P0, [R0+URZ], R15 ;  /* 0x0000000f000075a7 */ /* 0x0022e400080011ff */
[----:B---3--:R-:W-:Y:S05]  /*4ca0*/  @!P0 NANOSLEEP.SYNCS 0x989680 ;  /* 0x009896800000895d */ /* 0x008fea0003900000 */
[----:B------:R-:W3:Y:S02]  /*4cb0*/  @!P0 SYNCS.PHASECHK.TRANS64 P0, [R0+URZ], R15 ;  /* 0x0000000f000085a7 */ /* 0x000ee400080010ff */
[----:B---3--:R-:W-:Y:S05]  /*4cc0*/  @!P0 BRA `(.L_x_59) ;  /* 0xfffffffc00f08947 */ /* 0x008fea000383ffff */
[----:B------:R-:W-:Y:S05]  /*4cd0*/  BRA `(.L_x_37) ;  /* 0xffffffd400947947 */ /* 0x000fea000383ffff */
.L_x_41:
[----:B------:R-:W-:-:S07]  /*4ce0*/  MOV R11, R10 ;  /* 0x0000000a000b7202 */ /* 0x000fce0000000f00 */
.L_x_60:
[----:B-1----:R1:W3:Y:S02]  /*4cf0*/  SYNCS.PHASECHK.TRANS64.TRYWAIT P0, [R8+URZ], R11 ;  /* 0x0000000b080075a7 */ /* 0x0022e400080011ff */
[----:B---3--:R-:W-:Y:S05]  /*4d00*/  @!P0 NANOSLEEP.SYNCS 0x989680 ;  /* 0x009896800000895d */ /* 0x008fea0003900000 */
[----:B------:R-:W3:Y:S02]  /*4d10*/  @!P0 SYNCS.PHASECHK.TRANS64 P0, [R8+URZ], R11 ;  /* 0x0000000b080085a7 */ /* 0x000ee400080010ff */
[----:B---3--:R-:W-:Y:S05]  /*4d20*/  @!P0 BRA `(.L_x_60) ;  /* 0xfffffffc00f08947 */ /* 0x008fea000383ffff */
[----:B------:R-:W-:Y:S05]  /*4d30*/  BRA `(.L_x_40) ;  /* 0xffffffd400fc7947 */ /* 0x000fea000383ffff */
.L_x_43:
[----:B------:R-:W-:Y:S02]  /*4d40*/  MOV R2, UR9 ;  /* 0x0000000900027c02 */ /* 0x000fe40008000f00 */
[----:B------:R-:W-:-:S07]  /*4d50*/  MOV R5, R4 ;  /* 0x0000000400057202 */ /* 0x000fce0000000f00 */
.L_x_61:
[----:B-1----:R1:W2:Y:S02]  /*4d60*/  SYNCS.PHASECHK.TRANS64.TRYWAIT P0, [R2+URZ+0x50], R5 ;  /* 0x00005005020075a7 */ /* 0x0022a400080011ff */
[----:B--2---:R-:W-:Y:S05]  /*4d70*/  @!P0 NANOSLEEP.SYNCS 0x989680 ;  /* 0x009896800000895d */ /* 0x004fea0003900000 */
[----:B------:R-:W2:Y:S02]  /*4d80*/  @!P0 SYNCS.PHASECHK.TRANS64 P0, [R2+URZ+0x50], R5 ;  /* 0x00005005020085a7 */ /* 0x000ea400080010ff */
[----:B--2---:R-:W-:Y:S05]  /*4d90*/  @!P0 BRA `(.L_x_61) ;  /* 0xfffffffc00f08947 */ /* 0x004fea000383ffff */
[----:B------:R-:W-:Y:S05]  /*4da0*/  BRA `(.L_x_62) ;  /* 0xffffffe000107947 */ /* 0x000fea000383ffff */
.L_x_50:
[----:B-1----:R1:W3:Y:S02]  /*4db0*/  SYNCS.PHASECHK.TRANS64.TRYWAIT P0, [R2+URZ+0x70], RZ ;  /* 0x000070ff020075a7 */ /* 0x0022e400080011ff */
[----:B---3--:R-:W-:Y:S05]  /*4dc0*/  @!P0 NANOSLEEP.SYNCS 0x989680 ;  /* 0x009896800000895d */ /* 0x008fea0003900000 */
[----:B------:R-:W3:Y:S02]  /*4dd0*/  @!P0 SYNCS.PHASECHK.TRANS64 P0, [R2+URZ+0x70], RZ ;  /* 0x000070ff020085a7 */ /* 0x000ee400080010ff */
[----:B---3--:R-:W-:Y:S05]  /*4de0*/  @!P0 BRA `(.L_x_50) ;  /* 0xfffffffc00f08947 */ /* 0x008fea000383ffff */
[----:B------:R-:W-:Y:S05]  /*4df0*/  BRA `(.L_x_63) ;  /* 0xfffffff800447947 */ /* 0x000fea000383ffff */
        .weak           $__internal_0_$__cuda_sm10x_tcgen05_guardrail_trap_col_being_dealloced_not_returned_by_alloc
        .type           $__internal_0_$__cuda_sm10x_tcgen05_guardrail_trap_col_being_dealloced_not_returned_by_alloc,@function
        .size           $__internal_0_$__cuda_sm10x_tcgen05_guardrail_trap_col_being_dealloced_not_returned_by_alloc,($__internal_1_$__cuda_sm10x_tcgen05_guardrail_trap_phase_invalid_during_alloc - $__internal_0_$__cuda_sm10x_tcgen05_guardrail_trap_col_being_dealloced_not_returned_by_alloc)
$__internal_0_$__cuda_sm10x_tcgen05_guardrail_trap_col_being_dealloced_not_returned_by_alloc:
[----:B------:R-:W-:Y:S05]  /*4e00*/  BPT.TRAP 0x1 ;  /* 0x000000040000795c */ /* 0x000fea0000300000 */
[----:B------:R-:W-:-:S04]  /*4e10*/  HFMA2 R3, -RZ, RZ, 0, 0 ;  /* 0x00000000ff037431 */ /* 0x000fc800000001ff */
[----:B------:R-:W-:Y:S05]  /*4e20*/  RET.REL.NODEC R2 `(kernel_cutlass_kernel_cudnngemm_swigludense_blockscaled_gemm_persistent_swiglu_interleaved_quantSm100BlockScaledPersistentDenseGemmKernel_object_at__TiledMMA_ThrLayoutVMNK21111000_Permuta_0) ;  /* 0xffffffb002747950 */ /* 0x000fea0003c3ffff */
        .weak           $__internal_1_$__cuda_sm10x_tcgen05_guardrail_trap_phase_invalid_during_alloc
        .type           $__internal_1_$__cuda_sm10x_tcgen05_guardrail_trap_phase_invalid_during_alloc,@function
        .size           $__internal_1_$__cuda_sm10x_tcgen05_guardrail_trap_phase_invalid_during_alloc,($__internal_2_$__cuda_sm10x_tcgen05_guardrail_trap_unallocated_columns_being_dealloced - $__internal_1_$__cuda_sm10x_tcgen05_guardrail_trap_phase_invalid_during_alloc)
$__internal_1_$__cuda_sm10x_tcgen05_guardrail_trap_phase_invalid_during_alloc:
[----:B------:R-:W-:Y:S05]  /*4e30*/  BPT.TRAP 0x1 ;  /* 0x000000040000795c */ /* 0x000fea0000300000 */
[----:B------:R-:W-:-:S04]  /*4e40*/  MOV R3, 0x0 ;  /* 0x0000000000037802 */ /* 0x000fc80000000f00 */
[----:B------:R-:W-:Y:S05]  /*4e50*/  RET.REL.NODEC R2 `(kernel_cutlass_kernel_cudnngemm_swigludense_blockscaled_gemm_persistent_swiglu_interleaved_quantSm100BlockScaledPersistentDenseGemmKernel_object_at__TiledMMA_ThrLayoutVMNK21111000_Permuta_0) ;  /* 0xffffffb002687950 */ /* 0x000fea0003c3ffff */
        .weak           $__internal_2_$__cuda_sm10x_tcgen05_guardrail_trap_unallocated_columns_being_dealloced
        .type           $__internal_2_$__cuda_sm10x_tcgen05_guardrail_trap_unallocated_columns_being_dealloced,@function
        .size           $__internal_2_$__cuda_sm10x_tcgen05_guardrail_trap_unallocated_columns_being_dealloced,(.L_x_67 - $__internal_2_$__cuda_sm10x_tcgen05_guardrail_trap_unallocated_columns_being_dealloced)
$__internal_2_$__cuda_sm10x_tcgen05_guardrail_trap_unallocated_columns_being_dealloced:
[----:B------:R-:W-:Y:S05]  /*4e60*/  BPT.TRAP 0x1 ;  /* 0x000000040000795c */ /* 0x000fea0000300000 */
[----:B------:R-:W-:-:S04]  /*4e70*/  HFMA2 R3, -RZ, RZ, 0, 0 ;  /* 0x00000000ff037431 */ /* 0x000fc800000001ff */
[----:B------:R-:W-:Y:S05]  /*4e80*/  RET.REL.NODEC R2 `(kernel_cutlass_kernel_cudnngemm_swigludense_blockscaled_gemm_persistent_swiglu_interleaved_quantSm100BlockScaledPersistentDenseGemmKernel_object_at__TiledMMA_ThrLayoutVMNK21111000_Permuta_0) ;  /* 0xffffffb0025c7950 */ /* 0x000fea0003c3ffff */
.L_x_64:
[----:B------:R-:W-:-:S00]  /*4e90*/  BRA `(.L_x_64) ;  /* 0xfffffffc00fc7947 */ /* 0x000fc0000383ffff */
[----:B------:R-:W-:-:S00]  /*4ea0*/  NOP ;  /* 0x0000000000007918 */ /* 0x000fc00000000000 */
        /* <DEDUP_REMOVED lines=13> */
.L_x_67:


//--------------------- .nv.shared.kernel_cutlass_kernel_cudnngemm_swigludense_blockscaled_gemm_persistent_swiglu_interleaved_quantSm100BlockScaledPersistentDenseGemmKernel_object_at__TiledMMA_ThrLayoutVMNK21111000_Permuta_0 --------------------------
	.section	.nv.shared.kernel_cutlass_kernel_cudnngemm_swigludense_blockscaled_gemm_persistent_swiglu_interleaved_quantSm100BlockScaledPersistentDenseGemmKernel_object_at__TiledMMA_ThrLayoutVMNK21111000_Permuta_0,"aw",@nobits
	.sectionflags	@""
	.align	1024
	.zero		1024


//--------------------- .nv.shared.reserved.0     --------------------------
	.section	.nv.shared.reserved.0,"aw",@nobits
	.align	8
	.weak		__nv_reservedSMEM_offset_0_alias
	.size		__nv_reservedSMEM_offset_0_alias, 0, 64
	.other		__nv_reservedSMEM_offset_0_alias,@"STO_CUDA_RESERVED_SHARED STV_DEFAULT"
__nv_reservedSMEM_offset_0_alias:
	.zero		0
.nv.shared.reserved.0:
	.zero		64
	.weak		__nv_reservedSMEM_allocation_phase
	.type		__nv_reservedSMEM_allocation_phase,@object
	.size		__nv_reservedSMEM_allocation_phase,(.L_0 - __nv_reservedSMEM_allocation_phase)
__nv_reservedSMEM_allocation_phase:
	.zero		1
.L_0:
	.zero		7
	.weak		__nv_reservedSMEM_devtool_atexit_pc
	.type		__nv_reservedSMEM_devtool_atexit_pc,@object
	.size		__nv_reservedSMEM_devtool_atexit_pc,(__nv_reservedSMEM_allocation_mask - __nv_reservedSMEM_devtool_atexit_pc)
__nv_reservedSMEM_devtool_atexit_pc:
	.zero		8
	.weak		__nv_reservedSMEM_allocation_mask
	.type		__nv_reservedSMEM_allocation_mask,@object
	.size		__nv_reservedSMEM_allocation_mask,(.L_2 - __nv_reservedSMEM_allocation_mask)
__nv_reservedSMEM_allocation_mask:
	.zero		4
.L_2:
	.zero		4
	.weak		__nv_reservedSMEM_tmem_allocation_pipeline_mbarrier
	.type		__nv_reservedSMEM_tmem_allocation_pipeline_mbarrier,@object
	.size		__nv_reservedSMEM_tmem_allocation_pipeline_mbarrier,(__nv_reservedSMEM_tmem_allocation_pipeline_mbarrier_parity - __nv_reservedSMEM_tmem_allocation_pipeline_mbarrier)
__nv_reservedSMEM_tmem_allocation_pipeline_mbarrier:
	.zero		8
	.weak		__nv_reservedSMEM_tmem_allocation_pipeline_mbarrier_parity
	.type		__nv_reservedSMEM_tmem_allocation_pipeline_mbarrier_parity,@object
	.size		__nv_reservedSMEM_tmem_allocation_pipeline_mbarrier_parity,(.L_4 - __nv_reservedSMEM_tmem_allocation_pipeline_mbarrier_parity)
__nv_reservedSMEM_tmem_allocation_pipeline_mbarrier_parity:
	.zero		4
.L_4:


//--------------------- .nv.constant0.kernel_cutlass_kernel_cudnngemm_swigludense_blockscaled_gemm_persistent_swiglu_interleaved_quantSm100BlockScaledPersistentDenseGemmKernel_object_at__TiledMMA_ThrLayoutVMNK21111000_Permuta_0 --------------------------
	.section	.nv.constant0.kernel_cutlass_kernel_cudnngemm_swigludense_blockscaled_gemm_persistent_swiglu_interleaved_quantSm100BlockScaledPersistentDenseGemmKernel_object_at__TiledMMA_ThrLayoutVMNK21111000_Permuta_0,"a",@progbits
	.sectionflags	@""
	.align	4
.nv.constant0.kernel_cutlass_kernel_cudnngemm_swigludense_blockscaled_gemm_persistent_swiglu_interleaved_quantSm100BlockScaledPersistentDenseGemmKernel_object_at__TiledMMA_ThrLayoutVMNK21111000_Permuta_0:
	.zero		1768


//--------------------- SYMBOLS --------------------------

	.type		.nv.reservedSmem.offset0,@object
	.size		.nv.reservedSmem.offset0,0x4
	.type		.nv.reservedSmem.cap,@object
	.size		.nv.reservedSmem.cap,0x4
